def gluon_tcgen05(
    a_ptr,
    b_ptr,
    c_ptr,
    M,
    N,
    K,
    stride_am,
    stride_bk,
    stride_cm,
    BLOCK_M: gl.constexpr,
    BLOCK_N: gl.constexpr,
    BLOCK_K: gl.constexpr,
    DTYPE: gl.constexpr,
    A_LAYOUT: gl.constexpr,
    B_LAYOUT: gl.constexpr,
    C_LAYOUT: gl.constexpr,
    B_SHAPE: gl.constexpr,
    TMEM_LAYOUT: gl.constexpr,
    TMEM_REG: gl.constexpr,
    TRANS_B: gl.constexpr,
    NUM_BUFFERS: gl.constexpr,
):
    a_desc = tma.make_tensor_descriptor(
        a_ptr, [M, K], [stride_am, 1], [BLOCK_M, BLOCK_K], A_LAYOUT
    )
    b_desc = tma.make_tensor_descriptor(
        b_ptr,
        [N, K] if TRANS_B else [K, N],
        [stride_bk, 1],
        B_SHAPE,
        B_LAYOUT,
    )
    c_desc = tma.make_tensor_descriptor(
        c_ptr, [M, N], [stride_cm, 1], [BLOCK_M, BLOCK_N], C_LAYOUT
    )

    a_bufs = gl.allocate_shared_memory(
        DTYPE, [NUM_BUFFERS, BLOCK_M, BLOCK_K], A_LAYOUT
    )
    b_bufs = gl.allocate_shared_memory(DTYPE, [NUM_BUFFERS] + B_SHAPE, B_LAYOUT)

    pid_m = gl.program_id(0)
    pid_n = gl.program_id(1)
    off_m = pid_m * BLOCK_M
    off_n = pid_n * BLOCK_N

    tma_bars = gl.allocate_shared_memory(
        gl.int64, [NUM_BUFFERS, 1], mbarrier.MBarrierLayout()
    )
    mma_bars = gl.allocate_shared_memory(
        gl.int64, [NUM_BUFFERS, 1], mbarrier.MBarrierLayout()
    )
    for i in gl.static_range(NUM_BUFFERS):
        mbarrier.init(tma_bars.index(i), count=1)
        mbarrier.init(mma_bars.index(i), count=1)

    acc_tmem = allocate_tensor_memory(gl.float32, [BLOCK_M, BLOCK_N], TMEM_LAYOUT)
    idx = 0
    phase = 0
    use_acc = False
    for k in range(0, K, BLOCK_K):
        a = a_bufs.index(idx)
        b = b_bufs.index(idx)
        tma_bar = tma_bars.index(idx)
        mma_bar = mma_bars.index(idx)
        mbarrier.expect(
            tma_bar, a_desc.block_type.nbytes + b_desc.block_type.nbytes
        )
        tma.async_copy_global_to_shared(a_desc, [off_m, k], tma_bar, a)
        tma.async_copy_global_to_shared(
            b_desc, [off_n, k] if TRANS_B else [k, off_n], tma_bar, b
        )
        mbarrier.wait(tma_bar, phase=phase)

        if TRANS_B:
            b = b.permute((1, 0))
        tcgen05_mma(a, b, acc_tmem, use_acc=use_acc)
        tcgen05_commit(mma_bar)
        mbarrier.wait(mma_bar, phase=phase)
        use_acc = True

        idx += 1
        if idx == NUM_BUFFERS:
            idx = 0
            phase ^= 1

    for i in gl.static_range(NUM_BUFFERS):
        mbarrier.invalidate(tma_bars.index(i))
        mbarrier.invalidate(mma_bars.index(i))

    acc = acc_tmem.load(TMEM_REG)
    c_smem = gl.allocate_shared_memory(DTYPE, [BLOCK_M, BLOCK_N], C_LAYOUT)
    c_smem.store(acc.to(DTYPE))
    fence_async_shared()
    tma.async_copy_shared_to_global(c_desc, [off_m, off_n], c_smem)
    tma.store_wait(pendings=0)

# config = {"BLOCK_K": 128, "BLOCK_M": 128, "BLOCK_N": 128, "arch": "sm_100", "dtype": "bf16", "num_buffers": 2, "num_warps": 4, "trans_b": 1}
# arch = sm_100


// ===== COMPILED SASS (sm_100a) =====

	.target	sm_100a

	.elftype	@"ET_EXEC"


//--------------------- .note.nv.tkinfo           --------------------------
	.section	.note.nv.tkinfo,"",@"SHT_NOTE"
	.sectionflags	@"SHF_NOTE_NV_TKINFO"
	.tkinfo
        /*0018*/ 	.word	0x00000081
        /*0030*/ 	.string	""
        /*0030*/ 	.string	"ptxas-blackwell"
        /*0030*/ 	.string	"Cuda compilation tools, release 12.9, V12.9.86"
        /*0030*/ 	.string	"Build cuda_12.9.r12.9/compiler.36037853_0"
        /*0030*/ 	.string	"-v  -suppress-debug-info  -lineinfo  -arch sm_100a "



//--------------------- .note.nv.cuver            --------------------------
	.section	.note.nv.cuver,"",@"SHT_NOTE"
	.sectionflags	@"SHF_NOTE_NV_CUVER"
        /*0018*/ 	.short	0x0001
        /*001a*/ 	.short	0x0064
        /*001c*/ 	.short	0x0001
        /*001e*/ 	.short	0x0000
        /*0020*/ 	.short	0x0001
        /*0022*/ 	.short	0x0000


//--------------------- .nv.info                  --------------------------
	.section	.nv.info,"",@"SHT_CUDA_INFO"
	.align	4


	//----- nvinfo : EIATTR_REGCOUNT
	.align		4
        /*0000*/ 	.byte	0x04, 0x2f
        /*0002*/ 	.short	(.L_4 - .L_3)
	.align		4
.L_3:
        /*0004*/ 	.word	index@(gluon_tcgen05)
        /*0008*/ 	.word	0x00000087


	//----- nvinfo : EIATTR_FRAME_SIZE
	.align		4
.L_4:
        /*000c*/ 	.byte	0x04, 0x11
        /*000e*/ 	.short	(.L_6 - .L_5)
	.align		4
.L_5:
        /*0010*/ 	.word	index@($__internal_2_$__cuda_sm10x_tcgen05_guardrail_trap_unallocated_columns_being_dealloced)
        /*0014*/ 	.word	0x00000000


	//----- nvinfo : EIATTR_FRAME_SIZE
	.align		4
.L_6:
        /*0018*/ 	.byte	0x04, 0x11
        /*001a*/ 	.short	(.L_8 - .L_7)
	.align		4
.L_7:
        /*001c*/ 	.word	index@($__internal_1_$__cuda_sm10x_tcgen05_guardrail_trap_phase_invalid_during_alloc)
        /*0020*/ 	.word	0x00000000


	//----- nvinfo : EIATTR_FRAME_SIZE
	.align		4
.L_8:
        /*0024*/ 	.byte	0x04, 0x11
        /*0026*/ 	.short	(.L_10 - .L_9)
	.align		4
.L_9:
        /*0028*/ 	.word	index@($__internal_0_$__cuda_sm10x_tcgen05_guardrail_trap_col_being_dealloced_not_returned_by_alloc)
        /*002c*/ 	.word	0x00000000


	//----- nvinfo : EIATTR_FRAME_SIZE
	.align		4
.L_10:
        /*0030*/ 	.byte	0x04, 0x11
        /*0032*/ 	.short	(.L_12 - .L_11)
	.align		4
.L_11:
        /*0034*/ 	.word	index@(gluon_tcgen05)
        /*0038*/ 	.word	0x00000000


	//----- nvinfo : EIATTR_MIN_STACK_SIZE
	.align		4
.L_12:
        /*003c*/ 	.byte	0x04, 0x12
        /*003e*/ 	.short	(.L_14 - .L_13)
	.align		4
.L_13:
        /*0040*/ 	.word	index@(gluon_tcgen05)
        /*0044*/ 	.word	0x00000000
.L_14:


//--------------------- .nv.info.gluon_tcgen05    --------------------------
	.section	.nv.info.gluon_tcgen05,"",@"SHT_CUDA_INFO"
	.sectionflags	@""
	.align	4


	//----- nvinfo : EIATTR_CUDA_API_VERSION
	.align		4
        /*0000*/ 	.byte	0x04, 0x37
        /*0002*/ 	.short	(.L_16 - .L_15)
.L_15:
        /*0004*/ 	.word	0x00000081


	//----- nvinfo : EIATTR_KPARAM_INFO
	.align		4
.L_16:
        /*0008*/ 	.byte	0x04, 0x17
        /*000a*/ 	.short	(.L_18 - .L_17)
.L_17:
        /*000c*/ 	.word	0x00000000
        /*0010*/ 	.short	0x000a
        /*0012*/ 	.short	0x0048
        /*0014*/ 	.byte	0x00, 0xf4, 0x21, 0x00


	//----- nvinfo : EIATTR_KPARAM_INFO
	.align		4
.L_18:
        /*0018*/ 	.byte	0x04, 0x17
        /*001a*/ 	.short	(.L_20 - .L_19)
.L_19:
        /*001c*/ 	.word	0x00000000
        /*0020*/ 	.short	0x0009
        /*0022*/ 	.short	0x0040
        /*0024*/ 	.byte	0x00, 0xf4, 0x21, 0x00


	//----- nvinfo : EIATTR_KPARAM_INFO
	.align		4
.L_20:
        /*0028*/ 	.byte	0x04, 0x17
        /*002a*/ 	.short	(.L_22 - .L_21)
.L_21:
        /*002c*/ 	.word	0x00000000
        /*0030*/ 	.short	0x0008
        /*0032*/ 	.short	0x0038
        /*0034*/ 	.byte	0x00, 0xf0, 0x21, 0x00


	//----- nvinfo : EIATTR_KPARAM_INFO
	.align		4
.L_22:
        /*0038*/ 	.byte	0x04, 0x17
        /*003a*/ 	.short	(.L_24 - .L_23)
.L_23:
        /*003c*/ 	.word	0x00000000
        /*0040*/ 	.short	0x0007
        /*0042*/ 	.short	0x0030
        /*0044*/ 	.byte	0x00, 0xf0, 0x21, 0x00


	//----- nvinfo : EIATTR_KPARAM_INFO
	.align		4
.L_24:
        /*0048*/ 	.byte	0x04, 0x17
        /*004a*/ 	.short	(.L_26 - .L_25)
.L_25:
        /*004c*/ 	.word	0x00000000
        /*0050*/ 	.short	0x0006
        /*0052*/ 	.short	0x0028
        /*0054*/ 	.byte	0x00, 0xf0, 0x21, 0x00


	//----- nvinfo : EIATTR_KPARAM_INFO
	.align		4
.L_26:
        /*0058*/ 	.byte	0x04, 0x17
        /*005a*/ 	.short	(.L_28 - .L_27)
.L_27:
        /*005c*/ 	.word	0x00000000
        /*0060*/ 	.short	0x0005
        /*0062*/ 	.short	0x0020
        /*0064*/ 	.byte	0x00, 0xf0, 0x11, 0x00


	//----- nvinfo : EIATTR_KPARAM_INFO
	.align		4
.L_28:
        /*0068*/ 	.byte	0x04, 0x17
        /*006a*/ 	.short	(.L_30 - .L_29)
.L_29:
        /*006c*/ 	.word	0x00000000
        /*0070*/ 	.short	0x0004
        /*0072*/ 	.short	0x001c
        /*0074*/ 	.byte	0x00, 0xf0, 0x11, 0x00


	//----- nvinfo : EIATTR_KPARAM_INFO
	.align		4
.L_30:
        /*0078*/ 	.byte	0x04, 0x17
        /*007a*/ 	.short	(.L_32 - .L_31)
.L_31:
        /*007c*/ 	.word	0x00000000
        /*0080*/ 	.short	0x0003
        /*0082*/ 	.short	0x0018
        /*0084*/ 	.byte	0x00, 0xf0, 0x11, 0x00


	//----- nvinfo : EIATTR_KPARAM_INFO
	.align		4
.L_32:
        /*0088*/ 	.byte	0x04, 0x17
        /*008a*/ 	.short	(.L_34 - .L_33)
.L_33:
        /*008c*/ 	.word	0x00000000
        /*0090*/ 	.short	0x0002
        /*0092*/ 	.short	0x0010
        /*0094*/ 	.byte	0x00, 0xf4, 0x21, 0x00


	//----- nvinfo : EIATTR_KPARAM_INFO
	.align		4
.L_34:
        /*0098*/ 	.byte	0x04, 0x17
        /*009a*/ 	.short	(.L_36 - .L_35)
.L_35:
        /*009c*/ 	.word	0x00000000
        /*00a0*/ 	.short	0x0001
        /*00a2*/ 	.short	0x0008
        /*00a4*/ 	.byte	0x00, 0xf4, 0x21, 0x00


	//----- nvinfo : EIATTR_KPARAM_INFO
	.align		4
.L_36:
        /*00a8*/ 	.byte	0x04, 0x17
        /*00aa*/ 	.short	(.L_38 - .L_37)
.L_37:
        /*00ac*/ 	.word	0x00000000
        /*00b0*/ 	.short	0x0000
        /*00b2*/ 	.short	0x0000
        /*00b4*/ 	.byte	0x00, 0xf4, 0x21, 0x00


	//----- nvinfo : EIATTR_AT_ENTRY_FRAGMENTS
	.align		4
.L_38:
        /*00b8*/ 	.byte	0x04, 0x4f
        /*00ba*/ 	.short	(.L_40 - .L_39)


	//   ....[0]....
.L_39:
        /*00bc*/ 	.word	0x00000004


	//----- nvinfo : EIATTR_RESERVED_SMEM_USED
	.align		4
.L_40:
        /*00c0*/ 	.byte	0x01, 0x41
	.zero		2


	//----- nvinfo : EIATTR_SPARSE_MMA_MASK
	.align		4
        /*00c4*/ 	.byte	0x03, 0x50
        /*00c6*/ 	.short	0x0000


	//----- nvinfo : EIATTR_TCGEN05_1CTA_USED
	.align		4
        /*00c8*/ 	.byte	0x01, 0x51
	.zero		2


	//----- nvinfo : EIATTR_MAXREG_COUNT
	.align		4
        /*00cc*/ 	.byte	0x03, 0x1b
        /*00ce*/ 	.short	0x00ff


	//----- nvinfo : EIATTR_NUM_BARRIERS
	.align		4
        /*00d0*/ 	.byte	0x02, 0x4c
        /*00d2*/ 	.byte	0x01
	.zero		1


	//----- nvinfo : EIATTR_INT_WARP_WIDE_INSTR_OFFSETS
	.align		4
        /*00d4*/ 	.byte	0x04, 0x31
        /*00d6*/ 	.short	(.L_42 - .L_41)


	//   ....[0]....
.L_41:
        /*00d8*/ 	.word	0x00001770


	//   ....[1]....
        /*00dc*/ 	.word	0x00001790


	//   ....[2]....
        /*00e0*/ 	.word	0x00001820


	//   ....[3]....
        /*00e4*/ 	.word	0x000019f0


	//   ....[4]....
        /*00e8*/ 	.word	0x00001a40


	//   ....[5]....
        /*00ec*/ 	.word	0x00001a50


	//   ....[6]....
        /*00f0*/ 	.word	0x00001a80


	//   ....[7]....
        /*00f4*/ 	.word	0x00001e80


	//   ....[8]....
        /*00f8*/ 	.word	0x00001e90


	//   ....[9]....
        /*00fc*/ 	.word	0x00002000


	//   ....[10]....
        /*0100*/ 	.word	0x00002060


	//   ....[11]....
        /*0104*/ 	.word	0x00002070


	//   ....[12]....
        /*0108*/ 	.word	0x000020b0


	//   ....[13]....
        /*010c*/ 	.word	0x00002570


	//   ....[14]....
        /*0110*/ 	.word	0x00002580


	//   ....[15]....
        /*0114*/ 	.word	0x00002830


	//   ....[16]....
        /*0118*/ 	.word	0x00002840


	//   ....[17]....
        /*011c*/ 	.word	0x00002fb0


	//   ....[18]....
        /*0120*/ 	.word	0x00003000


	//----- nvinfo : EIATTR_COOP_GROUP_MASK_REGIDS
	.align		4
.L_42:
        /*0124*/ 	.byte	0x04, 0x29
        /*0126*/ 	.short	(.L_44 - .L_43)


	//   ....[0]....
.L_43:
        /*0128*/ 	.word	0xffffffff


	//   ....[1]....
        /*012c*/ 	.word	0xffffffff


	//   ....[2]....
        /*0130*/ 	.word	0xffffffff


	//   ....[3]....
        /*0134*/ 	.word	0xffffffff


	//   ....[4]....
        /*0138*/ 	.word	0xffffffff


	//   ....[5]....
        /*013c*/ 	.word	0xffffffff


	//   ....[6]....
        /*0140*/ 	.word	0xffffffff


	//   ....[7]....
        /*0144*/ 	.word	0xffffffff


	//   ....[8]....
        /*0148*/ 	.word	0xffffffff


	//   ....[9]....
        /*014c*/ 	.word	0xffffffff


	//----- nvinfo : EIATTR_COOP_GROUP_INSTR_OFFSETS
	.align		4
.L_44:
        /*0150*/ 	.byte	0x04, 0x28
        /*0152*/ 	.short	(.L_46 - .L_45)


	//   ....[0]....
.L_45:
        /*0154*/ 	.word	0x00000050


	//   ....[1]....
        /*0158*/ 	.word	0x00000310


	//   ....[2]....
        /*015c*/ 	.word	0x00000500


	//   ....[3]....
        /*0160*/ 	.word	0x000009a0


	//   ....[4]....
        /*0164*/ 	.word	0x00000ae0


	//   ....[5]....
        /*0168*/ 	.word	0x00000fe0


	//   ....[6]....
        /*016c*/ 	.word	0x00001120


	//   ....[7]....
        /*0170*/ 	.word	0x00001610


	//   ....[8]....
        /*0174*/ 	.word	0x00002e40


	//   ....[9]....
        /*0178*/ 	.word	0x000030b0


	//----- nvinfo : EIATTR_VRC_CTA_INIT_COUNT
	.align		4
.L_46:
        /*017c*/ 	.byte	0x02, 0x4a
        /*017e*/ 	.byte	0x80
	.zero		1


	//----- nvinfo : EIATTR_MBARRIER_INSTR_OFFSETS
	.align		4
        /*0180*/ 	.byte	0x04, 0x39
        /*0182*/ 	.short	(.L_48 - .L_47)


	//   ....[0]....
.L_47:
        /*0184*/ 	.word	0x00001840
        /*0188*/ 	.word	0x000000ff
        /*018c*/ 	.word	0x00020000
        /*0190*/ 	.short	0x0100
        /*0192*/ 	.byte	0x09
	.zero		1


	//   ....[1]....
        /*0194*/ 	.word	0x00001850
        /*0198*/ 	.word	0x000000ff
        /*019c*/ 	.word	0x00020010
        /*01a0*/ 	.short	0x0100
        /*01a2*/ 	.byte	0x09
	.zero		1


	//   ....[2]....
        /*01a4*/ 	.word	0x00001900
        /*01a8*/ 	.word	0x000000ff
        /*01ac*/ 	.word	0x00020008
        /*01b0*/ 	.short	0x0100
        /*01b2*/ 	.byte	0x09
	.zero		1


	//   ....[3]....
        /*01b4*/ 	.word	0x00001910
        /*01b8*/ 	.word	0x000000ff
        /*01bc*/ 	.word	0x00020018
        /*01c0*/ 	.short	0x0100
        /*01c2*/ 	.byte	0x09
	.zero		1


	//   ....[4]....
        /*01c4*/ 	.word	0x00001af0
        /*01c8*/ 	.word	0x000000ff
        /*01cc*/ 	.word	0x00020000
        /*01d0*/ 	.short	0x010a
        /*01d2*/ 	.byte	0x09
	.zero		1


	//   ....[5]....
        /*01d4*/ 	.word	0x00001ee0
        /*01d8*/ 	.word	0x000000ff
        /*01dc*/ 	.word	0x00020010
        /*01e0*/ 	.short	0x010a
        /*01e2*/ 	.byte	0x09
	.zero		1


	//   ....[6]....
        /*01e4*/ 	.word	0x00002120
        /*01e8*/ 	.word	0x000000ff
        /*01ec*/ 	.word	0x00020000
        /*01f0*/ 	.short	0x010a
        /*01f2*/ 	.byte	0x2e
	.zero		1


	//   ....[7]....
        /*01f4*/ 	.word	0x000025c0
        /*01f8*/ 	.word	0x000000ff
        /*01fc*/ 	.word	0x00020010
        /*0200*/ 	.short	0x010a
        /*0202*/ 	.byte	0x2e
	.zero		1


	//   ....[8]....
        /*0204*/ 	.word	0x00002690
        /*0208*/ 	.word	0x000000ff
        /*020c*/ 	.word	0x00020000
        /*0210*/ 	.short	0x0108
        /*0212*/ 	.byte	0x09
	.zero		1


	//   ....[9]....
        /*0214*/ 	.word	0x000026a0
        /*0218*/ 	.word	0x000000ff
        /*021c*/ 	.word	0x00020010
        /*0220*/ 	.short	0x0108
        /*0222*/ 	.byte	0x09
	.zero		1


	//   ....[10]....
        /*0224*/ 	.word	0x000026f0
        /*0228*/ 	.word	0x000000ff
        /*022c*/ 	.word	0x00020008
        /*0230*/ 	.short	0x0108
        /*0232*/ 	.byte	0x09
	.zero		1


	//   ....[11]....
        /*0234*/ 	.word	0x00002700
        /*0238*/ 	.word	0x000000ff
        /*023c*/ 	.word	0x00020018
        /*0240*/ 	.short	0x0108
        /*0242*/ 	.byte	0x09
	.zero		1


	//   ....[12]....
        /*0244*/ 	.word	0x000030d0
        /*0248*/ 	.word	0x000000ff
        /*024c*/ 	.word	0x00020000
        /*0250*/ 	.short	0x010a
        /*0252*/ 	.byte	0x09
	.zero		1


	//   ....[13]....
        /*0254*/ 	.word	0x00003100
        /*0258*/ 	.word	0x000000ff
        /*025c*/ 	.word	0x00020010
        /*0260*/ 	.short	0x010a
        /*0262*/ 	.byte	0x09
	.zero		1


	//   ....[14]....
        /*0264*/ 	.word	0x00003130
        /*0268*/ 	.word	0x000000ff
        /*026c*/ 	.word	0x00020000
        /*0270*/ 	.short	0x010a
        /*0272*/ 	.byte	0x2e
	.zero		1


	//   ....[15]....
        /*0274*/ 	.word	0x00003160
        /*0278*/ 	.word	0x000000ff
        /*027c*/ 	.word	0x00020010
        /*0280*/ 	.short	0x010a
        /*0282*/ 	.byte	0x2e
	.zero		1


	//----- nvinfo : EIATTR_NUM_MBARRIERS
	.align		4
.L_48:
        /*0284*/ 	.byte	0x03, 0x38
        /*0286*/ 	.short	0x0004


	//----- nvinfo : EIATTR_EXIT_INSTR_OFFSETS
	.align		4
        /*0288*/ 	.byte	0x04, 0x1c
        /*028a*/ 	.short	(.L_50 - .L_49)


	//   ....[0]....
.L_49:
        /*028c*/ 	.word	0x000030c0


	//----- nvinfo : EIATTR_REQNTID
	.align		4
.L_50:
        /*0290*/ 	.byte	0x04, 0x10
        /*0292*/ 	.short	(.L_52 - .L_51)
.L_51:
        /*0294*/ 	.word	0x00000080
        /*0298*/ 	.word	0x00000001
        /*029c*/ 	.word	0x00000001


	//----- nvinfo : EIATTR_CRS_STACK_SIZE
	.align		4
.L_52:
        /*02a0*/ 	.byte	0x04, 0x1e
        /*02a2*/ 	.short	(.L_54 - .L_53)
.L_53:
        /*02a4*/ 	.word	0x00000000


	//----- nvinfo : EIATTR_CBANK_PARAM_SIZE
	.align		4
.L_54:
        /*02a8*/ 	.byte	0x03, 0x19
        /*02aa*/ 	.short	0x0050


	//----- nvinfo : EIATTR_PARAM_CBANK
	.align		4
        /*02ac*/ 	.byte	0x04, 0x0a
        /*02ae*/ 	.short	(.L_56 - .L_55)
	.align		4
.L_55:
        /*02b0*/ 	.word	index@(.nv.constant0.gluon_tcgen05)
        /*02b4*/ 	.short	0x0380
        /*02b6*/ 	.short	0x0050


	//----- nvinfo : EIATTR_SW_WAR
	.align		4
.L_56:
        /*02b8*/ 	.byte	0x04, 0x36
        /*02ba*/ 	.short	(.L_58 - .L_57)
.L_57:
        /*02bc*/ 	.word	0x00000008
.L_58:


//--------------------- .nv.compat                --------------------------
	.section	.nv.compat,"",@"SHT_CUDA_COMPAT_INFO"
	.align	4
        /*0000*/ 	.byte	0x02, 0x02, 0x02, 0x00, 0x02, 0x05, 0x05, 0x00, 0x02, 0x03, 0x03, 0x00, 0x02, 0x06, 0x01, 0x00


//--------------------- .nv.callgraph             --------------------------
	.section	.nv.callgraph,"",@"SHT_CUDA_CALLGRAPH"
	.align	4
	.sectionentsize	8
	.align		4
        /*0000*/ 	.word	0x00000000
	.align		4
        /*0004*/ 	.word	0xffffffff
	.align		4
        /*0008*/ 	.word	0x00000000
	.align		4
        /*000c*/ 	.word	0xfffffffe
	.align		4
        /*0010*/ 	.word	0x00000000
	.align		4
        /*0014*/ 	.word	0xfffffffd
	.align		4
        /*0018*/ 	.word	0x00000000
	.align		4
        /*001c*/ 	.word	0xfffffffc


//--------------------- .text.gluon_tcgen05       --------------------------
	.section	.text.gluon_tcgen05,"ax",@progbits
	.align	128
        .global         gluon_tcgen05
        .type           gluon_tcgen05,@function
        .size           gluon_tcgen05,(.L_x_77 - gluon_tcgen05)
        .other          gluon_tcgen05,@"STO_CUDA_ENTRY STV_DEFAULT"
gluon_tcgen05:
.text.gluon_tcgen05:
[----:B------:R-:W1:Y:S01]  /*0000*/  LDC R1, c[0x0][0x37c] ;  /* 0x0000df00ff017b82 */ /* 0x000e620000000800 */
[----:B------:R-:W2:Y:S02]  /*0010*/  S2R R0, SR_TID.X ;  /* 0x0000000000007919 */ /* 0x000ea40000002100 */
[----:B--2---:R-:W-:-:S13]  /*0020*/  ISETP.GE.U32.AND P2, PT, R0, 0x20, PT ;  /* 0x000000200000780c */ /* 0x004fda0003f46070 */
[----:B------:R-:W-:Y:S05]  /*0030*/  @P2 BRA `(.L_x_0) ;  /* 0x0000000000b82947 */ /* 0x000fea0003800000 */
[----:B------:R-:W2:Y:S01]  /*0040*/  S2UR UR6, SR_CgaCtaId ;  /* 0x00000000000679c3 */ /* 0x000ea20000008800 */
[----:B------:R-:W-:Y:S01]  /*0050*/  NOP ;  /* 0x0000000000007918 */ /* 0x000fe20000000000 */
[----:B------:R-:W-:Y:S02]  /*0060*/  UMOV UR4, 0x40 ;  /* 0x0000004000047882 */ /* 0x000fe40000000000 */
[----:B--2---:R-:W-:-:S09]  /*0070*/  ULEA UR4, UR6, UR4, 0x18 ;  /* 0x0000000406047291 */ /* 0x004fd2000f8ec0ff */
[----:B------:R-:W2:Y:S01]  /*0080*/  LDS.U8 R2, [UR4] ;  /* 0x00000004ff027984 */ /* 0x000ea20008000000 */
[----:B------:R-:W-:Y:S02]  /*0090*/  UMOV UR4, 0x400 ;  /* 0x0000040000047882 */ /* 0x000fe40000000000 */
[----:B------:R-:W-:Y:S01]  /*00a0*/  ULEA UR4, UR6, UR4, 0x18 ;  /* 0x0000000406047291 */ /* 0x000fe2000f8ec0ff */
[----:B--2---:R-:W-:-:S13]  /*00b0*/  ISETP.NE.AND P0, PT, R2, RZ, PT ;  /* 0x000000ff0200720c */ /* 0x004fda0003f05270 */
[----:B------:R-:W-:Y:S05]  /*00c0*/  @P0 BRA `(.L_x_1) ;  /* 0x00000000007c0947 */ /* 0x000fea0003800000 */
[----:B------:R-:W-:-:S13]  /*00d0*/  ELECT P0, URZ, PT ;  /* 0x0000000000ff782f */ /* 0x000fda0003800000 */
[----:B------:R-:W-:Y:S05]  /*00e0*/  @!P0 BRA `(.L_x_2) ;  /* 0x0000000000848947 */ /* 0x000fea0003800000 */
[----:B------:R-:W-:Y:S01]  /*00f0*/  UMOV UR5, 0x4 ;  /* 0x0000000400057882 */ /* 0x000fe20000000000 */
[----:B------:R-:W-:Y:S02]  /*0100*/  IMAD.MOV.U32 R5, RZ, RZ, 0x1 ;  /* 0x00000001ff057424 */ /* 0x000fe400078e00ff */
[----:B------:R-:W-:Y:S02]  /*0110*/  IMAD.MOV.U32 R3, RZ, RZ, 0xf ;  /* 0x0000000fff037424 */ /* 0x000fe400078e00ff */
[----:B------:R-:W-:Y:S04]  /*0120*/  DEPBAR.LE SB2, 0x36 ;  /* 0x0000ad800000791a */ /* 0x000fe80000000000 */
[----:B------:R-:W2:Y:S02]  /*0130*/  UTCATOMSWS.FIND_AND_SET.ALIGN UP0, UR5, UR5 ;  /* 0x00000005000575e3 */ /* 0x000ea40008000800 */
[----:B--2---:R-:W-:-:S04]  /*0140*/  PLOP3.LUT P0, PT, PT, PT, UP0, 0x80, 0x8 ;  /* 0x000000000008781c */ /* 0x004fc80003f0f008 */
[----:B------:R-:W-:-:S04]  /*0150*/  SEL R2, RZ, 0xffffffff, !P0 ;  /* 0xffffffffff027807 */ /* 0x000fc80004000000 */
[----:B------:R-:W-:Y:S01]  /*0160*/  ISETP.NE.AND P0, PT, R2, RZ, PT ;  /* 0x000000ff0200720c */ /* 0x000fe20003f05270 */
[----:B------:R-:W-:-:S12]  /*0170*/  IMAD.U32 R2, RZ, RZ, UR5 ;  /* 0x00000005ff027e24 */ /* 0x000fd8000f8e00ff */
[----:B------:R-:W-:Y:S05]  /*0180*/  @P0 BRA `(.L_x_3) ;  /* 0x0000000000240947 */ /* 0x000fea0003800000 */
.L_x_4:
[----:B------:R-:W-:Y:S05]  /*0190*/  NANOSLEEP 0x64 ;  /* 0x000000640000795d */ /* 0x000fea0003800000 */
[----:B------:R-:W-:-:S05]  /*01a0*/  UMOV UR5, 0x4 ;  /* 0x0000000400057882 */ /* 0x000fca0000000000 */
[----:B------:R-:W-:Y:S04]  /*01b0*/  DEPBAR.LE SB2, 0x36 ;  /* 0x0000ad800000791a */ /* 0x000fe80000000000 */
[----:B------:R-:W2:Y:S02]  /*01c0*/  UTCATOMSWS.FIND_AND_SET.ALIGN UP0, UR5, UR5 ;  /* 0x00000005000575e3 */ /* 0x000ea40008000800 */
[----:B--2---:R-:W-:-:S04]  /*01d0*/  PLOP3.LUT P0, PT, PT, PT, UP0, 0x80, 0x8 ;  /* 0x000000000008781c */ /* 0x004fc80003f0f008 */
[----:B------:R-:W-:-:S04]  /*01e0*/  SEL R2, RZ, 0xffffffff, !P0 ;  /* 0xffffffffff027807 */ /* 0x000fc80004000000 */
[----:B------:R-:W-:Y:S01]  /*01f0*/  ISETP.NE.AND P0, PT, R2, RZ, PT ;  /* 0x000000ff0200720c */ /* 0x000fe20003f05270 */
[----:B------:R-:W-:-:S12]  /*0200*/  IMAD.U32 R2, RZ, RZ, UR5 ;  /* 0x00000005ff027e24 */ /* 0x000fd8000f8e00ff */
[----:B------:R-:W-:Y:S05]  /*0210*/  @!P0 BRA `(.L_x_4) ;  /* 0xfffffffc00dc8947 */ /* 0x000fea000383ffff */
.L_x_3:
[C---:B------:R-:W-:Y:S01]  /*0220*/  VIADD R4, R2.reuse, 0x10 ;  /* 0x0000001002047836 */ /* 0x040fe20000000000 */
[----:B------:R-:W-:Y:S01]  /*0230*/  UMOV UR5, 0x50 ;  /* 0x0000005000057882 */ /* 0x000fe20000000000 */
[----:B------:R-:W-:Y:S01]  /*0240*/  SHF.L.U32 R3, R3, R2, RZ ;  /* 0x0000000203037219 */ /* 0x000fe200000006ff */
[----:B------:R-:W-:Y:S01]  /*0250*/  ULEA UR5, UR6, UR5, 0x18 ;  /* 0x0000000506057291 */ /* 0x000fe2000f8ec0ff */
[----:B------:R-:W-:Y:S01]  /*0260*/  IMAD.SHL.U32 R2, R2, 0x20, RZ ;  /* 0x0000002002027824 */ /* 0x000fe200078e00ff */
[----:B------:R-:W-:-:S04]  /*0270*/  SHF.L.U32 R4, R5, R4, RZ ;  /* 0x0000000405047219 */ /* 0x000fc800000006ff */
[----:B------:R-:W-:-:S05]  /*0280*/  LOP3.LUT R3, R4, R3, RZ, 0xfc, !PT ;  /* 0x0000000304037212 */ /* 0x000fca00078efcff */
[----:B------:R2:W-:Y:S04]  /*0290*/  ATOMS.OR RZ, [UR5], R3 ;  /* 0x00000003ffff798c */ /* 0x0005e8000b000005 */
[----:B------:R2:W-:Y:S01]  /*02a0*/  STS [UR4], R2 ;  /* 0x00000002ff007988 */ /* 0x0005e20008000804 */
[----:B------:R-:W-:Y:S05]  /*02b0*/  BRA `(.L_x_2) ;  /* 0x0000000000107947 */ /* 0x000fea0003800000 */
.L_x_1:
[----:B------:R-:W-:Y:S01]  /*02c0*/  IMAD.MOV.U32 R3, RZ, RZ, -0x1 ;  /* 0xffffffffff037424 */ /* 0x000fe200078e00ff */
[----:B------:R-:W-:-:S04]  /*02d0*/  MOV R2, 0x300 ;  /* 0x0000030000027802 */ /* 0x000fc80000000f00 */
[----:B------:R2:W-:Y:S03]  /*02e0*/  STS [UR4], R3 ;  /* 0x00000003ff007988 */ /* 0x0005e60008000804 */
[----:B-12---:R-:W-:Y:S05]  /*02f0*/  CALL.REL.NOINC `($__internal_1_$__cuda_sm10x_tcgen05_guardrail_trap_phase_invalid_during_alloc) ;  /* 0x0000002c00b07944 */ /* 0x006fea0003c00000 */
.L_x_2:
[----:B------:R-:W-:Y:S05]  /*0300*/  WARPSYNC.ALL ;  /* 0x0000000000007948 */ /* 0x000fea0003800000 */
[----:B------:R-:W-:Y:S01]  /*0310*/  NOP ;  /* 0x0000000000007918 */ /* 0x000fe20000000000 */
.L_x_0:
[----:B------:R-:W3:Y:S08]  /*0320*/  S2UR UR4, SR_CgaCtaId ;  /* 0x00000000000479c3 */ /* 0x000ef00000008800 */
[----:B------:R-:W-:Y:S01]  /*0330*/  BAR.SYNC.DEFER_BLOCKING 0x0 ;  /* 0x0000000000007b1d */ /* 0x000fe20000010000 */
[----:B------:R-:W-:-:S05]  /*0340*/  LOP3.LUT R132, R0, 0x7f, RZ, 0xc0, !PT ;  /* 0x0000007f00847812 */ /* 0x000fca00078ec0ff */
[----:B------:R-:W-:Y:S02]  /*0350*/  UMOV UR9, 0x400 ;  /* 0x0000040000097882 */ /* 0x000fe40000000000 */
[----:B------:R-:W4:Y:S08]  /*0360*/  LDC R4, c[0x0][0x398] ;  /* 0x0000e600ff047b82 */ /* 0x000f300000000800 */
[----:B------:R-:W5:Y:S01]  /*0370*/  LDC R12, c[0x0][0x3a0] ;  /* 0x0000e800ff0c7b82 */ /* 0x000f620000000800 */
[----:B---3--:R-:W-:-:S07]  /*0380*/  ULEA UR9, UR4, UR9, 0x18 ;  /* 0x0000000904097291 */ /* 0x008fce000f8ec0ff */
[----:B------:R-:W3:Y:S02]  /*0390*/  S2UR UR27, SR_CTAID.Y ;  /* 0x00000000001b79c3 */ /* 0x000ee40000002600 */
[----:B--2---:R-:W2:Y:S06]  /*03a0*/  LDS R3, [UR9] ;  /* 0x00000009ff037984 */ /* 0x004eac0008000800 */
[----:B------:R-:W-:Y:S06]  /*03b0*/  BAR.SYNC.DEFER_BLOCKING 0x0 ;  /* 0x0000000000007b1d */ /* 0x000fec0000010000 */
[----:B------:R-:W-:Y:S05]  /*03c0*/  @P2 BRA `(.L_x_5) ;  /* 0x0000000000182947 */ /* 0x000fea0003800000 */
[----:B------:R-:W-:Y:S01]  /*03d0*/  ELECT P0, URZ, PT ;  /* 0x0000000000ff782f */ /* 0x000fe20003800000 */
[----:B------:R-:W-:Y:S01]  /*03e0*/  IMAD.MOV.U32 R2, RZ, RZ, 0x1 ;  /* 0x00000001ff027424 */ /* 0x000fe200078e00ff */
[----:B------:R-:W-:Y:S01]  /*03f0*/  UMOV UR5, 0x40 ;  /* 0x0000004000057882 */ /* 0x000fe20000000000 */
[----:B------:R-:W-:Y:S01]  /*0400*/  UVIRTCOUNT.DEALLOC.SMPOOL 0x80 ;  /* 0x000000800000784c */ /* 0x000fe20000000000 */
[----:B------:R-:W-:-:S09]  /*0410*/  ULEA UR5, UR4, UR5, 0x18 ;  /* 0x0000000504057291 */ /* 0x000fd2000f8ec0ff */
[----:B------:R5:W-:Y:S03]  /*0420*/  @P0 STS.U8 [UR5], R2 ;  /* 0x00000002ff000988 */ /* 0x000be60008000005 */
.L_x_5:
[----:B------:R-:W5:Y:S01]  /*0430*/  S2UR UR4, SR_CTAID.Z ;  /* 0x00000000000479c3 */ /* 0x000f620000002700 */
[----:B------:R-:W4:Y:S01]  /*0440*/  LDCU UR5, c[0x0][0x370] ;  /* 0x00006e00ff0577ac */ /* 0x000f220008000800 */
[----:B------:R-:W-:Y:S01]  /*0450*/  ISETP.GE.U32.AND P0, PT, R132, 0x20, PT ;  /* 0x000000208400780c */ /* 0x000fe20003f06070 */
[----:B----4-:R-:W-:Y:S01]  /*0460*/  VIADD R4, R4, 0xffffffff ;  /* 0xffffffff04047836 */ /* 0x010fe20000000000 */
[C---:B------:R-:W-:Y:S01]  /*0470*/  ISETP.NE.U32.AND P3, PT, R132.reuse, RZ, PT ;  /* 0x000000ff8400720c */ /* 0x040fe20003f65070 */
[----:B------:R-:W5:Y:S01]  /*0480*/  LDCU UR6, c[0x0][0x374] ;  /* 0x00006e80ff0677ac */ /* 0x000f620008000800 */
[----:B------:R-:W-:Y:S01]  /*0490*/  LEA R10, R132, UR9, 0x2 ;  /* 0x00000009840a7c11 */ /* 0x000fe2000f8e10ff */
[----:B-----5:R-:W-:Y:S01]  /*04a0*/  VIADD R11, R12, 0xffffffff ;  /* 0xffffffff0c0b7836 */ /* 0x020fe20000000000 */
[----:B------:R-:W4:Y:S01]  /*04b0*/  S2UR UR14, SR_CTAID.X ;  /* 0x00000000000e79c3 */ /* 0x000f220000002500 */
[----:B------:R-:W5:Y:S01]  /*04c0*/  LDCU.64 UR10, c[0x0][0x3c0] ;  /* 0x00007800ff0a77ac */ /* 0x000f620008000a00 */
[----:B--2---:R-:W-:Y:S01]  /*04d0*/  R2UR UR8, R3 ;  /* 0x00000000030872ca */ /* 0x004fe200000e0000 */
[----:B------:R-:W-:Y:S04]  /*04e0*/  BSSY.RECONVERGENT B0, `(.L_x_6) ;  /* 0x0000011000007945 */ /* 0x000fe80003800200 */
[----:B------:R2:W-:Y:S01]  /*04f0*/  @!P0 STS [R10], RZ ;  /* 0x000000ff0a008388 */ /* 0x0005e20000000800 */
[----:B------:R-:W-:-:S03]  /*0500*/  NOP ;  /* 0x0000000000007918 */ /* 0x000fc60000000000 */
[----:B------:R2:W-:Y:S01]  /*0510*/  @!P3 STS [UR9+0x24], R4 ;  /* 0x00002404ff00b988 */ /* 0x0005e20008000809 */
[----:B---3--:R-:W-:-:S03]  /*0520*/  UIMAD UR4, UR4, UR6, UR27 ;  /* 0x00000006040472a4 */ /* 0x008fc6000f8e021b */
[----:B------:R2:W-:Y:S01]  /*0530*/  @!P3 STS [UR9+0x20], R11 ;  /* 0x0000200bff00b988 */ /* 0x0005e20008000809 */
[----:B----4-:R-:W-:-:S04]  /*0540*/  UIMAD UR4, UR4, UR5, UR14 ;  /* 0x00000005040472a4 */ /* 0x010fc8000f8e020e */
[----:B------:R-:W-:-:S04]  /*0550*/  UIMAD UR4, UR4, 0x180, URZ ;  /* 0x00000180040478a4 */ /* 0x000fc8000f8e02ff */
[----:B-----5:R-:W-:-:S04]  /*0560*/  UIADD3 UR6, UP0, UPT, UR4, UR10, URZ ;  /* 0x0000000a04067290 */ /* 0x020fc8000ff1e0ff */
[----:B------:R-:W-:Y:S01]  /*0570*/  ULEA.HI.X.SX32 UR7, UR4, UR11, 0x1, UP0 ;  /* 0x0000000b04077291 */ /* 0x000fe200080f0eff */
[----:B--2---:R-:W-:Y:S11]  /*0580*/  @P3 BRA `(.L_x_7) ;  /* 0x0000000000183947 */ /* 0x004ff60003800000 */
[----:B------:R-:W2:Y:S01]  /*0590*/  LDS R2, [UR9+0x8] ;  /* 0x00000809ff027984 */ /* 0x000ea20008000800 */
[----:B------:R-:W3:Y:S01]  /*05a0*/  LDC.64 R6, c[0x0][0x380] ;  /* 0x0000e000ff067b82 */ /* 0x000ee20000000a00 */
[----:B------:R-:W-:Y:S02]  /*05b0*/  IMAD.MOV.U32 R3, RZ, RZ, 0x70 ;  /* 0x00000070ff037424 */ /* 0x000fe400078e00ff */
[----:B---3--:R3:W-:Y:S03]  /*05c0*/  STS.64 [UR9], R6 ;  /* 0x00000006ff007988 */ /* 0x0087e60008000a09 */
[----:B--2---:R-:W-:-:S05]  /*05d0*/  LOP3.LUT R2, R2, 0x10, R3, 0xd8, !PT ;  /* 0x0000001002027812 */ /* 0x004fca00078ed803 */
[----:B------:R3:W-:Y:S02]  /*05e0*/  STS [UR9+0x8], R2 ;  /* 0x00000802ff007988 */ /* 0x0007e40008000809 */
.L_x_7:
[----:B------:R-:W-:Y:S05]  /*05f0*/  BSYNC.RECONVERGENT B0 ;  /* 0x0000000000007941 */ /* 0x000fea0003800200 */
.L_x_6:
[----:B------:R-:W-:Y:S04]  /*0600*/  BSSY.RECONVERGENT B0, `(.L_x_8) ;  /* 0x000000a000007945 */ /* 0x000fe80003800200 */
[----:B------:R-:W-:Y:S05]  /*0610*/  @P3 BRA `(.L_x_9) ;  /* 0x0000000000203947 */ /* 0x000fea0003800000 */
[----:B---3--:R-:W2:Y:S01]  /*0620*/  LDS R2, [UR9+0x34] ;  /* 0x00003409ff027984 */ /* 0x008ea20008000800 */
[----:B------:R-:W-:Y:S02]  /*0630*/  IMAD.MOV.U32 R3, RZ, RZ, 0x3f000000 ;  /* 0x3f000000ff037424 */ /* 0x000fe400078e00ff */
[----:B------:R-:W-:Y:S01]  /*0640*/  @!P3 IMAD.MOV.U32 R5, RZ, RZ, 0x7f ;  /* 0x0000007fff05b424 */ /* 0x000fe200078e00ff */
[----:B------:R-:W3:Y:S02]  /*0650*/  @!P3 LDS R6, [UR9+0x38] ;  /* 0x00003809ff06b984 */ /* 0x000ee40008000800 */
[----:B--2---:R-:W-:Y:S02]  /*0660*/  LOP3.LUT R2, R2, 0xff000000, R3, 0xb8, !PT ;  /* 0xff00000002027812 */ /* 0x004fe400078eb803 */
[----:B---3--:R-:W-:-:S03]  /*0670*/  @!P3 LOP3.LUT R3, R6, 0xff, R5, 0xb8, !PT ;  /* 0x000000ff0603b812 */ /* 0x008fc600078eb805 */
[----:B------:R2:W-:Y:S04]  /*0680*/  STS [UR9+0x34], R2 ;  /* 0x00003402ff007988 */ /* 0x0005e80008000809 */
[----:B------:R2:W-:Y:S02]  /*0690*/  @!P3 STS [UR9+0x38], R3 ;  /* 0x00003803ff00b988 */ /* 0x0005e40008000809 */
.L_x_9:
[----:B------:R-:W-:Y:S05]  /*06a0*/  BSYNC.RECONVERGENT B0 ;  /* 0x0000000000007941 */ /* 0x000fea0003800200 */
.L_x_8:
[----:B------:R-:W-:Y:S04]  /*06b0*/  BSSY.RECONVERGENT B0, `(.L_x_10) ;  /* 0x000000e000007945 */ /* 0x000fe80003800200 */
[----:B------:R-:W-:Y:S05]  /*06c0*/  @P3 BRA `(.L_x_11) ;  /* 0x0000000000303947 */ /* 0x000fea0003800000 */
[----:B--2---:R-:W2:Y:S01]  /*06d0*/  LDS R3, [UR9+0x34] ;  /* 0x00003409ff037984 */ /* 0x004ea20008000800 */
[----:B------:R-:W4:Y:S03]  /*06e0*/  LDC.64 R8, c[0x0][0x3a8] ;  /* 0x0000ea00ff087b82 */ /* 0x000f260000000a00 */
[----:B---3--:R-:W3:Y:S01]  /*06f0*/  LDS R2, [UR9+0x1c] ;  /* 0x00001c09ff027984 */ /* 0x008ee20008000800 */
[C---:B----4-:R-:W-:Y:S01]  /*0700*/  SHF.L.U64.HI R6, R8.reuse, 0x1, R9 ;  /* 0x0000000108067819 */ /* 0x050fe20000010209 */
[----:B------:R-:W-:-:S03]  /*0710*/  IMAD.SHL.U32 R5, R8, 0x2, RZ ;  /* 0x0000000208057824 */ /* 0x000fc600078e00ff */
[--C-:B------:R-:W-:Y:S02]  /*0720*/  SHF.R.U32.HI R7, RZ, 0x4, R6.reuse ;  /* 0x00000004ff077819 */ /* 0x100fe40000011606 */
[----:B------:R-:W-:-:S05]  /*0730*/  SHF.R.U64 R5, R5, 0x4, R6 ;  /* 0x0000000405057819 */ /* 0x000fca0000001206 */
[----:B------:R4:W-:Y:S01]  /*0740*/  STS [UR9+0xc], R5 ;  /* 0x00000c05ff007988 */ /* 0x0009e20008000809 */
[----:B--2---:R-:W-:Y:S02]  /*0750*/  LOP3.LUT R3, R3, 0x7, RZ, 0xb8, !PT ;  /* 0x0000000703037812 */ /* 0x004fe400078eb8ff */
[----:B---3--:R-:W-:-:S03]  /*0760*/  LOP3.LUT R2, R2, 0xf, R7, 0xb8, !PT ;  /* 0x0000000f02027812 */ /* 0x008fc600078eb807 */
[----:B------:R4:W-:Y:S04]  /*0770*/  STS [UR9+0x34], R3 ;  /* 0x00003403ff007988 */ /* 0x0009e80008000809 */
[----:B------:R4:W-:Y:S02]  /*0780*/  STS [UR9+0x1c], R2 ;  /* 0x00001c02ff007988 */ /* 0x0009e40008000809 */
.L_x_11:
[----:B------:R-:W-:Y:S05]  /*0790*/  BSYNC.RECONVERGENT B0 ;  /* 0x0000000000007941 */ /* 0x000fea0003800200 */
.L_x_10:
[----:B------:R-:W-:Y:S04]  /*07a0*/  BSSY.RECONVERGENT B1, `(.L_x_12) ;  /* 0x000001a000017945 */ /* 0x000fe80003800200 */
[----:B------:R-:W-:Y:S04]  /*07b0*/  BSSY.RELIABLE B0, `(.L_x_13) ;  /* 0x0000015000007945 */ /* 0x000fe80003800100 */
[----:B------:R-:W-:Y:S05]  /*07c0*/  @P3 BRA `(.L_x_14) ;  /* 0x0000000000203947 */ /* 0x000fea0003800000 */
[----:B--234-:R-:W2:Y:S02]  /*07d0*/  LDS R2, [UR9+0x34] ;  /* 0x00003409ff027984 */ /* 0x01cea40008000800 */
[----:B--2---:R-:W-:-:S05]  /*07e0*/  LOP3.LUT R2, R2, 0x38, RZ, 0xb8, !PT ;  /* 0x0000003802027812 */ /* 0x004fca00078eb8ff */
[----:B------:R2:W-:Y:S01]  /*07f0*/  STS [UR9+0x34], R2 ;  /* 0x00003402ff007988 */ /* 0x0005e20008000809 */
[----:B------:R-:W-:Y:S05]  /*0800*/  @P3 BRA `(.L_x_15) ;  /* 0x0000000000203947 */ /* 0x000fea0003800000 */
[----:B--2---:R-:W2:Y:S01]  /*0810*/  LDS R2, [UR9+0x8] ;  /* 0x00000809ff027984 */ /* 0x004ea20008000800 */
[----:B------:R-:W-:-:S05]  /*0820*/  IMAD.MOV.U32 R3, RZ, RZ, 0x780 ;  /* 0x00000780ff037424 */ /* 0x000fca00078e00ff */
[----:B--2---:R-:W-:-:S05]  /*0830*/  LOP3.LUT R2, R2, 0x500, R3, 0xd8, !PT ;  /* 0x0000050002027812 */ /* 0x004fca00078ed803 */
[----:B------:R5:W-:Y:S02]  /*0840*/  STS [UR9+0x8], R2 ;  /* 0x00000802ff007988 */ /* 0x000be40008000809 */
.L_x_14:
[----:B------:R-:W-:Y:S05]  /*0850*/  @P3 BRA `(.L_x_16) ;  /* 0x0000000000283947 */ /* 0x000fea0003800000 */
[----:B--2345:R-:W2:Y:S02]  /*0860*/  LDS R2, [UR9+0x8] ;  /* 0x00000809ff027984 */ /* 0x03cea40008000800 */
[----:B--2---:R-:W-:-:S05]  /*0870*/  LOP3.LUT R2, R2, 0x1800, RZ, 0xb8, !PT ;  /* 0x0000180002027812 */ /* 0x004fca00078eb8ff */
[----:B------:R3:W-:Y:S02]  /*0880*/  STS [UR9+0x8], R2 ;  /* 0x00000802ff007988 */ /* 0x0007e40008000809 */
.L_x_15:
[----:B------:R-:W-:Y:S05]  /*0890*/  @P3 BREAK.RELIABLE B0 ;  /* 0x0000000000003942 */ /* 0x000fea0003800100 */
[----:B------:R-:W-:Y:S05]  /*08a0*/  @P3 BRA `(.L_x_17) ;  /* 0x0000000000243947 */ /* 0x000fea0003800000 */
[----:B------:R-:W4:Y:S01]  /*08b0*/  LDS R3, [UR9+0x8] ;  /* 0x00000809ff037984 */ /* 0x000f220008000800 */
[----:B--23--:R-:W-:-:S05]  /*08c0*/  IMAD.MOV.U32 R2, RZ, RZ, 0x6000 ;  /* 0x00006000ff027424 */ /* 0x00cfca00078e00ff */
[----:B----4-:R-:W-:-:S04]  /*08d0*/  LOP3.LUT R2, R3, 0x6000, R2, 0xd8, !PT ;  /* 0x0000600003027812 */ /* 0x010fc800078ed802 */
[----:B------:R-:W-:-:S05]  /*08e0*/  LOP3.LUT R2, R2, 0x400000, RZ, 0xb8, !PT ;  /* 0x0040000002027812 */ /* 0x000fca00078eb8ff */
[----:B------:R2:W-:Y:S02]  /*08f0*/  STS [UR9+0x8], R2 ;  /* 0x00000802ff007988 */ /* 0x0005e40008000809 */
.L_x_16:
[----:B------:R-:W-:Y:S05]  /*0900*/  BSYNC.RELIABLE B0 ;  /* 0x0000000000007941 */ /* 0x000fea0003800100 */
.L_x_13:
[----:B--2345:R-:W2:Y:S02]  /*0910*/  @!P3 LDS R2, [UR9+0x8] ;  /* 0x00000809ff02b984 */ /* 0x03cea40008000800 */
[----:B--2---:R-:W-:-:S05]  /*0920*/  @!P3 LOP3.LUT R2, R2, 0x8000, RZ, 0xb8, !PT ;  /* 0x000080000202b812 */ /* 0x004fca00078eb8ff */
[----:B------:R4:W-:Y:S02]  /*0930*/  @!P3 STS [UR9+0x8], R2 ;  /* 0x00000802ff00b988 */ /* 0x0009e40008000809 */
.L_x_17:
[----:B------:R-:W-:Y:S05]  /*0940*/  BSYNC.RECONVERGENT B1 ;  /* 0x0000000000017941 */ /* 0x000fea0003800200 */
.L_x_12:
[----:B------:R-:W-:Y:S05]  /*0950*/  WARPSYNC.ALL ;  /* 0x0000000000007948 */ /* 0x000fea0003800000 */
[----:B------:R-:W-:Y:S01]  /*0960*/  NOP ;  /* 0x0000000000007918 */ /* 0x000fe20000000000 */
[----:B------:R-:W-:Y:S05]  /*0970*/  @P0 BRA `(.L_x_18) ;  /* 0x0000000000300947 */ /* 0x000fea0003800000 */
[----:B--234-:R-:W2:Y:S01]  /*0980*/  S2R R2, SR_LANEID ;  /* 0x0000000000027919 */ /* 0x01cea20000000000 */
[----:B------:R-:W-:Y:S05]  /*0990*/  WARPSYNC.ALL ;  /* 0x0000000000007948 */ /* 0x000fea0003800000 */
[----:B------:R-:W-:Y:S01]  /*09a0*/  NOP ;  /* 0x0000000000007918 */ /* 0x000fe20000000000 */
[----:B--2---:R-:W-:-:S05]  /*09b0*/  IMAD.SHL.U32 R5, R2, 0x4, RZ ;  /* 0x0000000402057824 */ /* 0x004fca00078e00ff */
[----:B------:R-:W2:Y:S01]  /*09c0*/  LDS R7, [R5+UR9] ;  /* 0x0000000905077984 */ /* 0x000ea20008000800 */
[----:B------:R-:W-:-:S05]  /*09d0*/  IADD3 R2, P1, PT, R5, UR6, RZ ;  /* 0x0000000605027c10 */ /* 0x000fca000ff3e0ff */
[----:B------:R-:W-:-:S05]  /*09e0*/  IMAD.X R3, RZ, RZ, UR7, P1 ;  /* 0x00000007ff037e24 */ /* 0x000fca00088e06ff */
[----:B--2---:R5:W2:Y:S01]  /*09f0*/  ATOMG.E.EXCH.STRONG.GPU PT, RZ, [R2], R7 ;  /* 0x0000000702ff73a8 */ /* 0x004aa200041ee100 */
[----:B------:R-:W-:-:S04]  /*0a00*/  DEPBAR {5,4,3,2,1,0} ;  /* 0x0000003f0000791a */ /* 0x000fc80000000000 */
[----:B------:R-:W3:Y:S02]  /*0a10*/  CCTL.E.C.LDCU.IV.DEEP [UR6] ;  /* 0x0000000006007540 */ /* 0x000ee40009c08000 */
[----:B---3--:R5:W-:Y:S01]  /*0a20*/  UTMACCTL.IV [UR6] ;  /* 0x00000000060079b9 */ /* 0x008be20008000000 */
[----:B------:R-:W-:Y:S01]  /*0a30*/  NOP ;  /* 0x0000000000007918 */ /* 0x000fe20000000000 */
.L_x_18:
[----:B------:R-:W-:Y:S05]  /*0a40*/  @P0 BRA `(.L_x_19) ;  /* 0x00000000000c0947 */ /* 0x000fea0003800000 */
[----:B------:R0:W-:Y:S01]  /*0a50*/  UTMACMDFLUSH ;  /* 0x00000000000079b7 */ /* 0x0001e20000000000 */
[----:B------:R-:W-:Y:S05]  /*0a60*/  @P0 BRA `(.L_x_19) ;  /* 0x0000000000040947 */ /* 0x000fea0003800000 */
[----:B------:R-:W-:-:S04]  /*0a70*/  DEPBAR.LE SB0, 0x0 ;  /* 0x000080000000791a */ /* 0x000fc80000000000 */
.L_x_19:
[----:B------:R-:W-:Y:S05]  /*0a80*/  WARPSYNC.ALL ;  /* 0x0000000000007948 */ /* 0x000fea0003800000 */
[----:B------:R-:W-:Y:S01]  /*0a90*/  NOP ;  /* 0x0000000000007918 */ /* 0x000fe20000000000 */
[----:B--2---:R-:W-:Y:S06]  /*0aa0*/  BAR.SYNC.DEFER_BLOCKING 0x0 ;  /* 0x0000000000007b1d */ /* 0x004fec0000010000 */
[----:B------:R-:W-:Y:S02]  /*0ab0*/  BSSY.RECONVERGENT B1, `(.L_x_20) ;  /* 0x000000b000017945 */ /* 0x000fe40003800200 */
[----:B------:R-:W-:Y:S06]  /*0ac0*/  BAR.SYNC.DEFER_BLOCKING 0x0 ;  /* 0x0000000000007b1d */ /* 0x000fec0000010000 */
[----:B------:R2:W-:Y:S01]  /*0ad0*/  @!P0 STS [R10], RZ ;  /* 0x000000ff0a008388 */ /* 0x0005e20000000800 */
[----:B------:R-:W-:Y:S01]  /*0ae0*/  NOP ;  /* 0x0000000000007918 */ /* 0x000fe20000000000 */
[----:B------:R-:W-:Y:S05]  /*0af0*/  @P3 BRA `(.L_x_21) ;  /* 0x0000000000183947 */ /* 0x000fea0003800000 */
[----:B---345:R-:W3:Y:S01]  /*0b00*/  LDS R2, [UR9+0x8] ;  /* 0x00000809ff027984 */ /* 0x038ee20008000800 */
[----:B------:R-:W4:Y:S01]  /*0b10*/  LDC.64 R6, c[0x0][0x388] ;  /* 0x0000e200ff067b82 */ /* 0x000f220000000a00 */
[----:B------:R-:W-:Y:S02]  /*0b20*/  IMAD.MOV.U32 R3, RZ, RZ, 0x70 ;  /* 0x00000070ff037424 */ /* 0x000fe400078e00ff */
[----:B----4-:R4:W-:Y:S03]  /*0b30*/  STS.64 [UR9], R6 ;  /* 0x00000006ff007988 */ /* 0x0109e60008000a09 */
[----:B---3--:R-:W-:-:S05]  /*0b40*/  LOP3.LUT R2, R2, 0x10, R3, 0xd8, !PT ;  /* 0x0000001002027812 */ /* 0x008fca00078ed803 */
[----:B------:R4:W-:Y:S02]  /*0b50*/  STS [UR9+0x8], R2 ;  /* 0x00000802ff007988 */ /* 0x0009e40008000809 */
.L_x_21:
[----:B-----5:R-:W-:Y:S05]  /*0b60*/  BSYNC.RECONVERGENT B1 ;  /* 0x0000000000017941 */ /* 0x020fea0003800200 */
.L_x_20:
[----:B------:R-:W-:Y:S04]  /*0b70*/  BSSY.RECONVERGENT B2, `(.L_x_22) ;  /* 0x000000f000027945 */ /* 0x000fe80003800200 */
[----:B------:R-:W-:Y:S04]  /*0b80*/  BSSY.RELIABLE B1, `(.L_x_23) ;  /* 0x000000c000017945 */ /* 0x000fe80003800100 */
[----:B------:R-:W-:Y:S05]  /*0b90*/  @P3 BRA `(.L_x_24) ;  /* 0x0000000000283947 */ /* 0x000fea0003800000 */
[----:B---34-:R-:W3:Y:S01]  /*0ba0*/  LDS R2, [UR9+0x34] ;  /* 0x00003409ff027984 */ /* 0x018ee20008000800 */
[----:B------:R-:W-:Y:S01]  /*0bb0*/  IMAD.MOV.U32 R3, RZ, RZ, 0x3f000000 ;  /* 0x3f000000ff037424 */ /* 0x000fe200078e00ff */
[----:B------:R-:W-:Y:S05]  /*0bc0*/  @P3 BREAK.RELIABLE B1 ;  /* 0x0000000000013942 */ /* 0x000fea0003800100 */
[----:B---3--:R-:W-:-:S05]  /*0bd0*/  LOP3.LUT R2, R2, 0xff000000, R3, 0xb8, !PT ;  /* 0xff00000002027812 */ /* 0x008fca00078eb803 */
[----:B------:R3:W-:Y:S01]  /*0be0*/  STS [UR9+0x34], R2 ;  /* 0x00003402ff007988 */ /* 0x0007e20008000809 */
[----:B------:R-:W-:Y:S05]  /*0bf0*/  @P3 BRA `(.L_x_25) ;  /* 0x0000000000183947 */ /* 0x000fea0003800000 */
[----:B---3--:R-:W3:Y:S01]  /*0c00*/  LDS R2, [UR9+0x38] ;  /* 0x00003809ff027984 */ /* 0x008ee20008000800 */
[----:B------:R-:W-:-:S05]  /*0c10*/  IMAD.MOV.U32 R3, RZ, RZ, 0x7f ;  /* 0x0000007fff037424 */ /* 0x000fca00078e00ff */
[----:B---3--:R-:W-:-:S05]  /*0c20*/  LOP3.LUT R2, R2, 0xff, R3, 0xb8, !PT ;  /* 0x000000ff02027812 */ /* 0x008fca00078eb803 */
[----:B------:R5:W-:Y:S02]  /*0c30*/  STS [UR9+0x38], R2 ;  /* 0x00003802ff007988 */ /* 0x000be40008000809 */
.L_x_24:
[----:B------:R-:W-:Y:S05]  /*0c40*/  BSYNC.RELIABLE B1 ;  /* 0x0000000000017941 */ /* 0x000fea0003800100 */
.L_x_23:
[----:B------:R2:W-:Y:S02]  /*0c50*/  @!P3 STS [UR9+0x20], R11 ;  /* 0x0000200bff00b988 */ /* 0x0005e40008000809 */
.L_x_25:
[----:B------:R-:W-:Y:S05]  /*0c60*/  BSYNC.RECONVERGENT B2 ;  /* 0x0000000000027941 */ /* 0x000fea0003800200 */
.L_x_22:
[----:B------:R-:W-:Y:S05]  /*0c70*/  WARPSYNC.ALL ;  /* 0x0000000000007948 */ /* 0x000fea0003800000 */
[----:B------:R-:W-:Y:S01]  /*0c80*/  NOP ;  /* 0x0000000000007918 */ /* 0x000fe20000000000 */
[----:B------:R-:W2:Y:S01]  /*0c90*/  LDC R5, c[0x0][0x39c] ;  /* 0x0000e700ff057b82 */ /* 0x000ea20000000800 */
[----:B------:R-:W-:Y:S01]  /*0ca0*/  BSSY.RECONVERGENT B2, `(.L_x_26) ;  /* 0x0000010000027945 */ /* 0x000fe20003800200 */
[----:B--2---:R-:W-:-:S05]  /*0cb0*/  VIADD R5, R5, 0xffffffff ;  /* 0xffffffff05057836 */ /* 0x004fca0000000000 */
[----:B------:R2:W-:Y:S01]  /*0cc0*/  @!P3 STS [UR9+0x24], R5 ;  /* 0x00002405ff00b988 */ /* 0x0005e20008000809 */
[----:B------:R-:W-:Y:S05]  /*0cd0*/  @P3 BRA `(.L_x_27) ;  /* 0x0000000000303947 */ /* 0x000fea0003800000 */
[----:B------:R-:W2:Y:S01]  /*0ce0*/  LDS R3, [UR9+0x34] ;  /* 0x00003409ff037984 */ /* 0x000ea20008000800 */
[----:B----4-:R-:W4:Y:S03]  /*0cf0*/  LDC.64 R6, c[0x0][0x3b0] ;  /* 0x0000ec00ff067b82 */ /* 0x010f260000000a00 */
[----:B---3-5:R-:W3:Y:S01]  /*0d00*/  LDS R2, [UR9+0x1c] ;  /* 0x00001c09ff027984 */ /* 0x028ee20008000800 */
        /* <DEDUP_REMOVED lines=9> */
.L_x_27:
[----:B------:R-:W-:Y:S05]  /*0da0*/  BSYNC.RECONVERGENT B2 ;  /* 0x0000000000027941 */ /* 0x000fea0003800200 */
.L_x_26:
[----:B------:R-:W-:Y:S04]  /*0db0*/  BSSY.RECONVERGENT B3, `(.L_x_28) ;  /* 0x000001a000037945 */ /* 0x000fe80003800200 */
[----:B------:R-:W-:Y:S04]  /*0dc0*/  BSSY.RELIABLE B2, `(.L_x_29) ;  /* 0x0000015000027945 */ /* 0x000fe80003800100 */
[----:B------:R-:W-:Y:S05]  /*0dd0*/  @P3 BRA `(.L_x_30) ;  /* 0x0000000000203947 */ /* 0x000fea0003800000 */
[----:B---345:R-:W3:Y:S02]  /*0de0*/  LDS R2, [UR9+0x34] ;  /* 0x00003409ff027984 */ /* 0x038ee40008000800 */
[----:B---3--:R-:W-:-:S05]  /*0df0*/  LOP3.LUT R2, R2, 0x38, RZ, 0xb8, !PT ;  /* 0x0000003802027812 */ /* 0x008fca00078eb8ff */
[----:B------:R3:W-:Y:S01]  /*0e00*/  STS [UR9+0x34], R2 ;  /* 0x00003402ff007988 */ /* 0x0007e20008000809 */
[----:B------:R-:W-:Y:S05]  /*0e10*/  @P3 BRA `(.L_x_31) ;  /* 0x0000000000203947 */ /* 0x000fea0003800000 */
[----:B---3--:R-:W3:Y:S01]  /*0e20*/  LDS R2, [UR9+0x8] ;  /* 0x00000809ff027984 */ /* 0x008ee20008000800 */
[----:B------:R-:W-:-:S05]  /*0e30*/  IMAD.MOV.U32 R3, RZ, RZ, 0x780 ;  /* 0x00000780ff037424 */ /* 0x000fca00078e00ff */
[----:B---3--:R-:W-:-:S05]  /*0e40*/  LOP3.LUT R2, R2, 0x500, R3, 0xd8, !PT ;  /* 0x0000050002027812 */ /* 0x008fca00078ed803 */
[----:B------:R3:W-:Y:S02]  /*0e50*/  STS [UR9+0x8], R2 ;  /* 0x00000802ff007988 */ /* 0x0007e40008000809 */
.L_x_30:
[----:B------:R-:W-:Y:S05]  /*0e60*/  @P3 BRA `(.L_x_32) ;  /* 0x0000000000283947 */ /* 0x000fea0003800000 */
[----:B---345:R-:W3:Y:S02]  /*0e70*/  LDS R2, [UR9+0x8] ;  /* 0x00000809ff027984 */ /* 0x038ee40008000800 */
[----:B---3--:R-:W-:-:S05]  /*0e80*/  LOP3.LUT R2, R2, 0x1800, RZ, 0xb8, !PT ;  /* 0x0000180002027812 */ /* 0x008fca00078eb8ff */
[----:B------:R4:W-:Y:S02]  /*0e90*/  STS [UR9+0x8], R2 ;  /* 0x00000802ff007988 */ /* 0x0009e40008000809 */
.L_x_31:
[----:B------:R-:W-:Y:S05]  /*0ea0*/  @P3 BREAK.RELIABLE B2 ;  /* 0x0000000000023942 */ /* 0x000fea0003800100 */
[----:B------:R-:W-:Y:S05]  /*0eb0*/  @P3 BRA `(.L_x_33) ;  /* 0x0000000000243947 */ /* 0x000fea0003800000 */
[----:B---34-:R-:W3:Y:S01]  /*0ec0*/  LDS R2, [UR9+0x8] ;  /* 0x00000809ff027984 */ /* 0x018ee20008000800 */
[----:B------:R-:W-:-:S05]  /*0ed0*/  IMAD.MOV.U32 R3, RZ, RZ, 0x6000 ;  /* 0x00006000ff037424 */ /* 0x000fca00078e00ff */
[----:B---3--:R-:W-:-:S04]  /*0ee0*/  LOP3.LUT R2, R2, 0x6000, R3, 0xd8, !PT ;  /* 0x0000600002027812 */ /* 0x008fc800078ed803 */
[----:B------:R-:W-:-:S05]  /*0ef0*/  LOP3.LUT R2, R2, 0x400000, RZ, 0xb8, !PT ;  /* 0x0040000002027812 */ /* 0x000fca00078eb8ff */
[----:B------:R3:W-:Y:S02]  /*0f00*/  STS [UR9+0x8], R2 ;  /* 0x00000802ff007988 */ /* 0x0007e40008000809 */
.L_x_32:
[----:B------:R-:W-:Y:S05]  /*0f10*/  BSYNC.RELIABLE B2 ;  /* 0x0000000000027941 */ /* 0x000fea0003800100 */
.L_x_29:
[----:B---345:R-:W3:Y:S02]  /*0f20*/  @!P3 LDS R2, [UR9+0x8] ;  /* 0x00000809ff02b984 */ /* 0x038ee40008000800 */
[----:B---3--:R-:W-:-:S05]  /*0f30*/  @!P3 LOP3.LUT R2, R2, 0x8000, RZ, 0xb8, !PT ;  /* 0x000080000202b812 */ /* 0x008fca00078eb8ff */
[----:B------:R5:W-:Y:S02]  /*0f40*/  @!P3 STS [UR9+0x8], R2 ;  /* 0x00000802ff00b988 */ /* 0x000be40008000809 */
.L_x_33:
[----:B------:R-:W-:Y:S05]  /*0f50*/  BSYNC.RECONVERGENT B3 ;  /* 0x0000000000037941 */ /* 0x000fea0003800200 */
.L_x_28:
[----:B------:R-:W-:Y:S05]  /*0f60*/  WARPSYNC.ALL ;  /* 0x0000000000007948 */ /* 0x000fea0003800000 */
[----:B------:R-:W-:Y:S01]  /*0f70*/  NOP ;  /* 0x0000000000007918 */ /* 0x000fe20000000000 */
[----:B------:R-:W-:-:S04]  /*0f80*/  UIADD3 UR5, UPT, UPT, UR4, 0x80, URZ ;  /* 0x0000008004057890 */ /* 0x000fc8000fffe0ff */
[----:B------:R-:W-:-:S04]  /*0f90*/  UIADD3 UR42, UP0, UPT, UR5, UR10, URZ ;  /* 0x0000000a052a7290 */ /* 0x000fc8000ff1e0ff */
[----:B------:R-:W-:Y:S01]  /*0fa0*/  ULEA.HI.X.SX32 UR43, UR5, UR11, 0x1, UP0 ;  /* 0x0000000b052b7291 */ /* 0x000fe200080f0eff */
[----:B------:R-:W-:Y:S11]  /*0fb0*/  @P0 BRA `(.L_x_34) ;  /* 0x0000000000300947 */ /* 0x000ff60003800000 */
[----:B---345:R-:W3:Y:S01]  /*0fc0*/  S2R R2, SR_LANEID ;  /* 0x0000000000027919 */ /* 0x038ee20000000000 */
[----:B------:R-:W-:Y:S05]  /*0fd0*/  WARPSYNC.ALL ;  /* 0x0000000000007948 */ /* 0x000fea0003800000 */
[----:B------:R-:W-:Y:S01]  /*0fe0*/  NOP ;  /* 0x0000000000007918 */ /* 0x000fe20000000000 */
[----:B---3--:R-:W-:-:S05]  /*0ff0*/  IMAD.SHL.U32 R6, R2, 0x4, RZ ;  /* 0x0000000402067824 */ /* 0x008fca00078e00ff */
[----:B------:R-:W3:Y:S01]  /*1000*/  LDS R7, [R6+UR9] ;  /* 0x0000000906077984 */ /* 0x000ee20008000800 */
[----:B------:R-:W-:-:S05]  /*1010*/  IADD3 R2, P1, PT, R6, UR42, RZ ;  /* 0x0000002a06027c10 */ /* 0x000fca000ff3e0ff */
[----:B------:R-:W-:-:S05]  /*1020*/  IMAD.X R3, RZ, RZ, UR43, P1 ;  /* 0x0000002bff037e24 */ /* 0x000fca00088e06ff */
[----:B---3--:R3:W4:Y:S01]  /*1030*/  ATOMG.E.EXCH.STRONG.GPU PT, RZ, [R2], R7 ;  /* 0x0000000702ff73a8 */ /* 0x00872200041ee100 */
[----:B------:R-:W-:-:S04]  /*1040*/  DEPBAR {5,4,3,2,1,0} ;  /* 0x0000003f0000791a */ /* 0x000fc80000000000 */
[----:B------:R-:W5:Y:S02]  /*1050*/  CCTL.E.C.LDCU.IV.DEEP [UR42] ;  /* 0x000000002a007540 */ /* 0x000f640009c08000 */
[----:B-----5:R3:W-:Y:S01]  /*1060*/  UTMACCTL.IV [UR42] ;  /* 0x000000002a0079b9 */ /* 0x0207e20008000000 */
[----:B------:R-:W-:Y:S01]  /*1070*/  NOP ;  /* 0x0000000000007918 */ /* 0x000fe20000000000 */
.L_x_34:
[----:B------:R-:W-:Y:S05]  /*1080*/  @P0 BRA `(.L_x_35) ;  /* 0x00000000000c0947 */ /* 0x000fea0003800000 */
[----:B------:R0:W-:Y:S01]  /*1090*/  UTMACMDFLUSH ;  /* 0x00000000000079b7 */ /* 0x0001e20000000000 */
[----:B------:R-:W-:Y:S05]  /*10a0*/  @P0 BRA `(.L_x_35) ;  /* 0x0000000000040947 */ /* 0x000fea0003800000 */
[----:B------:R-:W-:-:S04]  /*10b0*/  DEPBAR.LE SB0, 0x0 ;  /* 0x000080000000791a */ /* 0x000fc80000000000 */
.L_x_35:
[----:B------:R-:W-:Y:S05]  /*10c0*/  WARPSYNC.ALL ;  /* 0x0000000000007948 */ /* 0x000fea0003800000 */
[----:B------:R-:W-:Y:S01]  /*10d0*/  NOP ;  /* 0x0000000000007918 */ /* 0x000fe20000000000 */
[----:B----4-:R-:W-:Y:S06]  /*10e0*/  BAR.SYNC.DEFER_BLOCKING 0x0 ;  /* 0x0000000000007b1d */ /* 0x010fec0000010000 */
[----:B------:R-:W-:Y:S02]  /*10f0*/  BSSY.RECONVERGENT B3, `(.L_x_36) ;  /* 0x000000b000037945 */ /* 0x000fe40003800200 */
[----:B------:R-:W-:Y:S06]  /*1100*/  BAR.SYNC.DEFER_BLOCKING 0x0 ;  /* 0x0000000000007b1d */ /* 0x000fec0000010000 */
[----:B------:R4:W-:Y:S01]  /*1110*/  @!P0 STS [R10], RZ ;  /* 0x000000ff0a008388 */ /* 0x0009e20000000800 */
[----:B------:R-:W-:Y:S01]  /*1120*/  NOP ;  /* 0x0000000000007918 */ /* 0x000fe20000000000 */
[----:B------:R-:W-:Y:S05]  /*1130*/  @P3 BRA `(.L_x_37) ;  /* 0x0000000000183947 */ /* 0x000fea0003800000 */
[----:B---3-5:R-:W3:Y:S01]  /*1140*/  LDS R2, [UR9+0x8] ;  /* 0x00000809ff027984 */ /* 0x028ee20008000800 */
[----:B------:R-:W5:Y:S01]  /*1150*/  LDC.64 R6, c[0x0][0x390] ;  /* 0x0000e400ff067b82 */ /* 0x000f620000000a00 */
[----:B------:R-:W-:Y:S02]  /*1160*/  IMAD.MOV.U32 R3, RZ, RZ, 0x70 ;  /* 0x00000070ff037424 */ /* 0x000fe400078e00ff */
[----:B-----5:R5:W-:Y:S03]  /*1170*/  STS.64 [UR9], R6 ;  /* 0x00000006ff007988 */ /* 0x020be60008000a09 */
[----:B---3--:R-:W-:-:S05]  /*1180*/  LOP3.LUT R2, R2, 0x10, R3, 0xd8, !PT ;  /* 0x0000001002027812 */ /* 0x008fca00078ed803 */
[----:B------:R5:W-:Y:S02]  /*1190*/  STS [UR9+0x8], R2 ;  /* 0x00000802ff007988 */ /* 0x000be40008000809 */
.L_x_37:
[----:B---3--:R-:W-:Y:S05]  /*11a0*/  BSYNC.RECONVERGENT B3 ;  /* 0x0000000000037941 */ /* 0x008fea0003800200 */
.L_x_36:
[----:B------:R-:W-:Y:S04]  /*11b0*/  BSSY.RECONVERGENT B4, `(.L_x_38) ;  /* 0x0000011000047945 */ /* 0x000fe80003800200 */
[----:B------:R-:W-:Y:S04]  /*11c0*/  BSSY.RELIABLE B3, `(.L_x_39) ;  /* 0x000000e000037945 */ /* 0x000fe80003800100 */
[----:B------:R-:W-:Y:S05]  /*11d0*/  @P3 BRA `(.L_x_40) ;  /* 0x0000000000243947 */ /* 0x000fea0003800000 */
[----:B-----5:R-:W3:Y:S01]  /*11e0*/  LDS R2, [UR9+0x34] ;  /* 0x00003409ff027984 */ /* 0x020ee20008000800 */
[----:B------:R-:W-:-:S05]  /*11f0*/  IMAD.MOV.U32 R3, RZ, RZ, 0x3f000000 ;  /* 0x3f000000ff037424 */ /* 0x000fca00078e00ff */
[----:B---3--:R-:W-:-:S05]  /*1200*/  LOP3.LUT R2, R2, 0xff000000, R3, 0xb8, !PT ;  /* 0xff00000002027812 */ /* 0x008fca00078eb803 */
[----:B------:R3:W-:Y:S01]  /*1210*/  STS [UR9+0x34], R2 ;  /* 0x00003402ff007988 */ /* 0x0007e20008000809 */
[----:B------:R-:W-:Y:S05]  /*1220*/  @P3 BRA `(.L_x_41) ;  /* 0x00000000001c3947 */ /* 0x000fea0003800000 */
[----:B---3--:R-:W3:Y:S01]  /*1230*/  LDS R2, [UR9+0x38] ;  /* 0x00003809ff027984 */ /* 0x008ee20008000800 */
[----:B------:R-:W-:-:S05]  /*1240*/  IMAD.MOV.U32 R3, RZ, RZ, 0x7f ;  /* 0x0000007fff037424 */ /* 0x000fca00078e00ff */
[----:B---3--:R-:W-:-:S05]  /*1250*/  LOP3.LUT R2, R2, 0xff, R3, 0xb8, !PT ;  /* 0x000000ff02027812 */ /* 0x008fca00078eb803 */
[----:B------:R3:W-:Y:S02]  /*1260*/  STS [UR9+0x38], R2 ;  /* 0x00003802ff007988 */ /* 0x0007e40008000809 */
.L_x_40:
[----:B------:R-:W-:Y:S05]  /*1270*/  @P3 BREAK.RELIABLE B3 ;  /* 0x0000000000033942 */ /* 0x000fea0003800100 */
[----:B------:R-:W-:Y:S05]  /*1280*/  @P3 BRA `(.L_x_42) ;  /* 0x00000000000c3947 */ /* 0x000fea0003800000 */
[----:B------:R2:W-:Y:S02]  /*1290*/  STS [UR9+0x20], R5 ;  /* 0x00002005ff007988 */ /* 0x0005e40008000809 */
.L_x_41:
[----:B------:R-:W-:Y:S05]  /*12a0*/  BSYNC.RELIABLE B3 ;  /* 0x0000000000037941 */ /* 0x000fea0003800100 */
.L_x_39:
[----:B------:R2:W-:Y:S02]  /*12b0*/  @!P3 STS [UR9+0x24], R4 ;  /* 0x00002404ff00b988 */ /* 0x0005e40008000809 */
.L_x_42:
[----:B------:R-:W-:Y:S05]  /*12c0*/  BSYNC.RECONVERGENT B4 ;  /* 0x0000000000047941 */ /* 0x000fea0003800200 */
.L_x_38:
[----:B------:R-:W-:Y:S05]  /*12d0*/  WARPSYNC.ALL ;  /* 0x0000000000007948 */ /* 0x000fea0003800000 */
[----:B------:R-:W-:Y:S01]  /*12e0*/  NOP ;  /* 0x0000000000007918 */ /* 0x000fe20000000000 */
[----:B------:R-:W-:Y:S04]  /*12f0*/  BSSY.RECONVERGENT B4, `(.L_x_43) ;  /* 0x000000e000047945 */ /* 0x000fe80003800200 */
[----:B------:R-:W-:Y:S05]  /*1300*/  @P3 BRA `(.L_x_44) ;  /* 0x0000000000303947 */ /* 0x000fea0003800000 */
[----:B------:R-:W2:Y:S02]  /*1310*/  LDS R3, [UR9+0x34] ;  /* 0x00003409ff037984 */ /* 0x000ea40008000800 */
[----:B--2---:R-:W2:Y:S02]  /*1320*/  LDC.64 R4, c[0x0][0x3b8] ;  /* 0x0000ee00ff047b82 */ /* 0x004ea40000000a00 */
[----:B---3-5:R-:W3:Y:S01]  /*1330*/  LDS R2, [UR9+0x1c] ;  /* 0x00001c09ff027984 */ /* 0x028ee20008000800 */
[C---:B--2---:R-:W-:Y:S01]  /*1340*/  SHF.L.U64.HI R5, R4.reuse, 0x1, R5 ;  /* 0x0000000104057819 */ /* 0x044fe20000010205 */
[----:B------:R-:W-:-:S03]  /*1350*/  IMAD.SHL.U32 R4, R4, 0x2, RZ ;  /* 0x0000000204047824 */ /* 0x000fc600078e00ff */
[--C-:B------:R-:W-:Y:S02]  /*1360*/  SHF.R.U32.HI R7, RZ, 0x4, R5.reuse ;  /* 0x00000004ff077819 */ /* 0x100fe40000011605 */
[----:B------:R-:W-:-:S05]  /*1370*/  SHF.R.U64 R4, R4, 0x4, R5 ;  /* 0x0000000404047819 */ /* 0x000fca0000001205 */
[----:B------:R2:W-:Y:S01]  /*1380*/  STS [UR9+0xc], R4 ;  /* 0x00000c04ff007988 */ /* 0x0005e20008000809 */
[----:B------:R-:W-:Y:S02]  /*1390*/  LOP3.LUT R3, R3, 0x7, RZ, 0xb8, !PT ;  /* 0x0000000703037812 */ /* 0x000fe400078eb8ff */
[----:B---3--:R-:W-:-:S03]  /*13a0*/  LOP3.LUT R2, R2, 0xf, R7, 0xb8, !PT ;  /* 0x0000000f02027812 */ /* 0x008fc600078eb807 */
[----:B------:R2:W-:Y:S04]  /*13b0*/  STS [UR9+0x34], R3 ;  /* 0x00003403ff007988 */ /* 0x0005e80008000809 */
[----:B------:R2:W-:Y:S02]  /*13c0*/  STS [UR9+0x1c], R2 ;  /* 0x00001c02ff007988 */ /* 0x0005e40008000809 */
.L_x_44:
[----:B------:R-:W-:Y:S05]  /*13d0*/  BSYNC.RECONVERGENT B4 ;  /* 0x0000000000047941 */ /* 0x000fea0003800200 */
.L_x_43:
[----:B------:R-:W-:Y:S04]  /*13e0*/  BSSY.RECONVERGENT B5, `(.L_x_45) ;  /* 0x000001a000057945 */ /* 0x000fe80003800200 */
[----:B------:R-:W-:Y:S04]  /*13f0*/  BSSY.RELIABLE B4, `(.L_x_46) ;  /* 0x0000015000047945 */ /* 0x000fe80003800100 */
[----:B------:R-:W-:Y:S05]  /*1400*/  @P3 BRA `(.L_x_47) ;  /* 0x0000000000203947 */ /* 0x000fea0003800000 */
[----:B--23-5:R-:W2:Y:S02]  /*1410*/  LDS R2, [UR9+0x34] ;  /* 0x00003409ff027984 */ /* 0x02cea40008000800 */
[----:B--2---:R-:W-:-:S05]  /*1420*/  LOP3.LUT R2, R2, 0x38, RZ, 0xb8, !PT ;  /* 0x0000003802027812 */ /* 0x004fca00078eb8ff */
[----:B------:R2:W-:Y:S01]  /*1430*/  STS [UR9+0x34], R2 ;  /* 0x00003402ff007988 */ /* 0x0005e20008000809 */
[----:B------:R-:W-:Y:S05]  /*1440*/  @P3 BRA `(.L_x_48) ;  /* 0x0000000000203947 */ /* 0x000fea0003800000 */
[----:B--2---:R-:W2:Y:S01]  /*1450*/  LDS R2, [UR9+0x8] ;  /* 0x00000809ff027984 */ /* 0x004ea20008000800 */
[----:B------:R-:W-:-:S05]  /*1460*/  IMAD.MOV.U32 R3, RZ, RZ, 0x780 ;  /* 0x00000780ff037424 */ /* 0x000fca00078e00ff */
[----:B--2---:R-:W-:-:S05]  /*1470*/  LOP3.LUT R2, R2, 0x500, R3, 0xd8, !PT ;  /* 0x0000050002027812 */ /* 0x004fca00078ed803 */
[----:B------:R2:W-:Y:S02]  /*1480*/  STS [UR9+0x8], R2 ;  /* 0x00000802ff007988 */ /* 0x0005e40008000809 */
.L_x_47:
[----:B------:R-:W-:Y:S05]  /*1490*/  @P3 BRA `(.L_x_49) ;  /* 0x0000000000283947 */ /* 0x000fea0003800000 */
[----:B--23-5:R-:W2:Y:S02]  /*14a0*/  LDS R2, [UR9+0x8] ;  /* 0x00000809ff027984 */ /* 0x02cea40008000800 */
[----:B--2---:R-:W-:-:S05]  /*14b0*/  LOP3.LUT R2, R2, 0x1800, RZ, 0xb8, !PT ;  /* 0x0000180002027812 */ /* 0x004fca00078eb8ff */
[----:B------:R3:W-:Y:S02]  /*14c0*/  STS [UR9+0x8], R2 ;  /* 0x00000802ff007988 */ /* 0x0007e40008000809 */
.L_x_48:
[----:B------:R-:W-:Y:S05]  /*14d0*/  @P3 BREAK.RELIABLE B4 ;  /* 0x0000000000043942 */ /* 0x000fea0003800100 */
[----:B------:R-:W-:Y:S05]  /*14e0*/  @P3 BRA `(.L_x_50) ;  /* 0x0000000000243947 */ /* 0x000fea0003800000 */
[----:B--23--:R-:W2:Y:S01]  /*14f0*/  LDS R2, [UR9+0x8] ;  /* 0x00000809ff027984 */ /* 0x00cea20008000800 */
[----:B------:R-:W-:-:S05]  /*1500*/  IMAD.MOV.U32 R3, RZ, RZ, 0x6000 ;  /* 0x00006000ff037424 */ /* 0x000fca00078e00ff */
[----:B--2---:R-:W-:-:S04]  /*1510*/  LOP3.LUT R2, R2, 0x6000, R3, 0xd8, !PT ;  /* 0x0000600002027812 */ /* 0x004fc800078ed803 */
[----:B------:R-:W-:-:S05]  /*1520*/  LOP3.LUT R2, R2, 0x400000, RZ, 0xb8, !PT ;  /* 0x0040000002027812 */ /* 0x000fca00078eb8ff */
[----:B------:R2:W-:Y:S02]  /*1530*/  STS [UR9+0x8], R2 ;  /* 0x00000802ff007988 */ /* 0x0005e40008000809 */
.L_x_49:
[----:B------:R-:W-:Y:S05]  /*1540*/  BSYNC.RELIABLE B4 ;  /* 0x0000000000047941 */ /* 0x000fea0003800100 */
.L_x_46:
[----:B--23-5:R-:W2:Y:S02]  /*1550*/  @!P3 LDS R2, [UR9+0x8] ;  /* 0x00000809ff02b984 */ /* 0x02cea40008000800 */
[----:B--2---:R-:W-:-:S05]  /*1560*/  @!P3 LOP3.LUT R2, R2, 0x8000, RZ, 0xb8, !PT ;  /* 0x000080000202b812 */ /* 0x004fca00078eb8ff */
[----:B------:R5:W-:Y:S02]  /*1570*/  @!P3 STS [UR9+0x8], R2 ;  /* 0x00000802ff00b988 */ /* 0x000be40008000809 */
.L_x_50:
[----:B------:R-:W-:Y:S05]  /*1580*/  BSYNC.RECONVERGENT B5 ;  /* 0x0000000000057941 */ /* 0x000fea0003800200 */
.L_x_45:
[----:B------:R-:W-:Y:S05]  /*1590*/  WARPSYNC.ALL ;  /* 0x0000000000007948 */ /* 0x000fea0003800000 */
[----:B------:R-:W-:Y:S01]  /*15a0*/  NOP ;  /* 0x0000000000007918 */ /* 0x000fe20000000000 */
[----:B------:R-:W-:-:S04]  /*15b0*/  UIADD3 UR4, UPT, UPT, UR4, 0x100, URZ ;  /* 0x0000010004047890 */ /* 0x000fc8000fffe0ff */
[----:B------:R-:W-:-:S04]  /*15c0*/  UIADD3 UR10, UP0, UPT, UR4, UR10, URZ ;  /* 0x0000000a040a7290 */ /* 0x000fc8000ff1e0ff */
[----:B------:R-:W-:Y:S01]  /*15d0*/  ULEA.HI.X.SX32 UR11, UR4, UR11, 0x1, UP0 ;  /* 0x0000000b040b7291 */ /* 0x000fe200080f0eff */
[----:B------:R-:W-:Y:S11]  /*15e0*/  @P0 BRA `(.L_x_51) ;  /* 0x0000000000300947 */ /* 0x000ff60003800000 */
[----:B--23-5:R-:W2:Y:S01]  /*15f0*/  S2R R2, SR_LANEID ;  /* 0x0000000000027919 */ /* 0x02cea20000000000 */
[----:B------:R-:W-:Y:S05]  /*1600*/  WARPSYNC.ALL ;  /* 0x0000000000007948 */ /* 0x000fea0003800000 */
[----:B------:R-:W-:Y:S01]  /*1610*/  NOP ;  /* 0x0000000000007918 */ /* 0x000fe20000000000 */
[----:B--2---:R-:W-:-:S05]  /*1620*/  IMAD.SHL.U32 R4, R2, 0x4, RZ ;  /* 0x0000000402047824 */ /* 0x004fca00078e00ff */
[----:B------:R-:W2:Y:S01]  /*1630*/  LDS R5, [R4+UR9] ;  /* 0x0000000904057984 */ /* 0x000ea20008000800 */
[----:B------:R-:W-:-:S05]  /*1640*/  IADD3 R2, P1, PT, R4, UR10, RZ ;  /* 0x0000000a04027c10 */ /* 0x000fca000ff3e0ff */
[----:B------:R-:W-:-:S05]  /*1650*/  IMAD.X R3, RZ, RZ, UR11, P1 ;  /* 0x0000000bff037e24 */ /* 0x000fca00088e06ff */
[----:B--2---:R2:W3:Y:S01]  /*1660*/  ATOMG.E.EXCH.STRONG.GPU PT, RZ, [R2], R5 ;  /* 0x0000000502ff73a8 */ /* 0x0044e200041ee100 */
[----:B------:R-:W-:-:S04]  /*1670*/  DEPBAR {5,4,3,2,1,0} ;  /* 0x0000003f0000791a */ /* 0x000fc80000000000 */
[----:B------:R-:W5:Y:S02]  /*1680*/  CCTL.E.C.LDCU.IV.DEEP [UR10] ;  /* 0x000000000a007540 */ /* 0x000f640009c08000 */
[----:B-----5:R2:W-:Y:S01]  /*1690*/  UTMACCTL.IV [UR10] ;  /* 0x000000000a0079b9 */ /* 0x0205e20008000000 */
[----:B------:R-:W-:Y:S01]  /*16a0*/  NOP ;  /* 0x0000000000007918 */ /* 0x000fe20000000000 */
.L_x_51:
[----:B------:R-:W-:Y:S05]  /*16b0*/  @P0 BRA `(.L_x_52) ;  /* 0x00000000000c0947 */ /* 0x000fea0003800000 */
[----:B------:R0:W-:Y:S01]  /*16c0*/  UTMACMDFLUSH ;  /* 0x00000000000079b7 */ /* 0x0001e20000000000 */
[----:B------:R-:W-:Y:S05]  /*16d0*/  @P0 BRA `(.L_x_52) ;  /* 0x0000000000040947 */ /* 0x000fea0003800000 */
[----:B------:R-:W-:-:S04]  /*16e0*/  DEPBAR.LE SB0, 0x0 ;  /* 0x000080000000791a */ /* 0x000fc80000000000 */
.L_x_52:
[----:B------:R-:W-:Y:S05]  /*16f0*/  WARPSYNC.ALL ;  /* 0x0000000000007948 */ /* 0x000fea0003800000 */
[----:B------:R-:W-:Y:S01]  /*1700*/  NOP ;  /* 0x0000000000007918 */ /* 0x000fe20000000000 */
[----:B---3--:R-:W-:Y:S01]  /*1710*/  BAR.SYNC.DEFER_BLOCKING 0x0 ;  /* 0x0000000000007b1d */ /* 0x008fe20000010000 */
[----:B--2--5:R-:W-:Y:S01]  /*1720*/  SHF.R.U32.HI R2, RZ, 0x5, R0 ;  /* 0x00000005ff027819 */ /* 0x024fe20000011600 */
[----:B------:R-:W-:Y:S01]  /*1730*/  UIADD3 UR13, UPT, UPT, UR9, 0x20010, URZ ;  /* 0x00020010090d7890 */ /* 0x000fe2000fffe0ff */
[----:B------:R-:W-:Y:S01]  /*1740*/  ISETP.GE.AND P0, PT, R12, 0x1, PT ;  /* 0x000000010c00780c */ /* 0x000fe20003f06270 */
[----:B------:R-:W-:Y:S01]  /*1750*/  USHF.L.U32 UR23, UR14, 0x7, URZ ;  /* 0x000000070e177899 */ /* 0x000fe200080006ff */
[----:B------:R-:W-:Y:S01]  /*1760*/  R2UR UR12, R2 ;  /* 0x00000000020c72ca */ /* 0x000fe200000e0000 */
[----:B------:R-:W-:Y:S01]  /*1770*/  VOTEU.ALL UP0, P3 ;  /* 0x0000000000ff7886 */ /* 0x000fe20001800000 */
[----:B------:R-:W-:Y:S01]  /*1780*/  UMOV UR4, 0x1 ;  /* 0x0000000100047882 */ /* 0x000fe20000000000 */
[----:B------:R-:W-:Y:S01]  /*1790*/  VOTEU.ALL UP1, P3 ;  /* 0x0000000000ff7886 */ /* 0x000fe20001820000 */
[----:B------:R-:W-:Y:S01]  /*17a0*/  USHF.L.U32 UR27, UR27, 0x7, URZ ;  /* 0x000000071b1b7899 */ /* 0x000fe200080006ff */
[----:B------:R-:W-:Y:S01]  /*17b0*/  BSSY.RECONVERGENT B5, `(.L_x_53) ;  /* 0x0000018000057945 */ /* 0x000fe20003800200 */
[----:B------:R-:W-:-:S04]  /*17c0*/  @!UP0 UIADD3 UR16, UPT, UPT, -UR4, 0x100000, URZ ;  /* 0x0010000004108890 */ /* 0x000fc8000fffe1ff */
[----:B------:R-:W-:Y:S02]  /*17d0*/  @!UP0 USHF.L.U32 UR17, UR16, 0xb, URZ ;  /* 0x0000000b10118899 */ /* 0x000fe400080006ff */
[----:B------:R-:W-:Y:S02]  /*17e0*/  @!UP0 USHF.L.U32 UR16, UR16, 0x1, URZ ;  /* 0x0000000110108899 */ /* 0x000fe400080006ff */
[----:B------:R-:W-:-:S04]  /*17f0*/  @!UP0 UIADD3 UR4, UPT, UPT, -UR4, 0x100000, URZ ;  /* 0x0010000004048890 */ /* 0x000fc8000fffe1ff */
[----:B------:R-:W-:Y:S02]  /*1800*/  @!UP0 USHF.L.U32 UR5, UR4, 0xb, URZ ;  /* 0x0000000b04058899 */ /* 0x000fe400080006ff */
[----:B------:R-:W-:Y:S01]  /*1810*/  @!UP0 USHF.L.U32 UR4, UR4, 0x1, URZ ;  /* 0x0000000104048899 */ /* 0x000fe200080006ff */
[----:B------:R-:W-:Y:S01]  /*1820*/  VOTEU.ALL UP0, P3 ;  /* 0x0000000000ff7886 */ /* 0x000fe20001800000 */
[----:B------:R-:W2:Y:S04]  /*1830*/  FENCE.VIEW.ASYNC.S ;  /* 0x00000000000073c6 */ /* 0x000ea80000000000 */
[----:B--2---:R2:W3:Y:S06]  /*1840*/  @!UP0 SYNCS.EXCH.64 URZ, [UR9+0x20000], UR16 ;  /* 0x0200001009ff85b2 */ /* 0x0044ec0008000100 */
[----:B------:R2:W3:Y:S02]  /*1850*/  @!UP1 SYNCS.EXCH.64 URZ, [UR9+0x20010], UR4 ;  /* 0x0200100409ff95b2 */ /* 0x0004e40008000100 */
[----:B---3--:R-:W-:Y:S06]  /*1860*/  BAR.SYNC.DEFER_BLOCKING 0x0 ;  /* 0x0000000000007b1d */ /* 0x008fec0000010000 */
[----:B------:R-:W-:Y:S05]  /*1870*/  @P3 BRA `(.L_x_54) ;  /* 0x00000000002c3947 */ /* 0x000fea0003800000 */
[----:B--2---:R-:W-:Y:S02]  /*1880*/  UMOV UR4, 0x1 ;  /* 0x0000000100047882 */ /* 0x004fe40000000000 */
[----:B------:R-:W-:-:S04]  /*1890*/  UIADD3 UR16, UPT, UPT, -UR4, 0x100000, URZ ;  /* 0x0010000004107890 */ /* 0x000fc8000fffe1ff */
[----:B------:R-:W-:Y:S02]  /*18a0*/  USHF.L.U32 UR17, UR16, 0xb, URZ ;  /* 0x0000000b10117899 */ /* 0x000fe400080006ff */
[----:B------:R-:W-:Y:S02]  /*18b0*/  USHF.L.U32 UR16, UR16, 0x1, URZ ;  /* 0x0000000110107899 */ /* 0x000fe400080006ff */
[----:B------:R-:W-:-:S04]  /*18c0*/  UIADD3 UR4, UPT, UPT, -UR4, 0x100000, URZ ;  /* 0x0010000004047890 */ /* 0x000fc8000fffe1ff */
[----:B------:R-:W-:Y:S02]  /*18d0*/  USHF.L.U32 UR5, UR4, 0xb, URZ ;  /* 0x0000000b04057899 */ /* 0x000fe400080006ff */
[----:B------:R-:W-:Y:S01]  /*18e0*/  USHF.L.U32 UR4, UR4, 0x1, URZ ;  /* 0x0000000104047899 */ /* 0x000fe200080006ff */
[----:B------:R-:W2:Y:S03]  /*18f0*/  FENCE.VIEW.ASYNC.S ;  /* 0x00000000000073c6 */ /* 0x000ea60000000000 */
[----:B--2---:R3:W5:Y:S08]  /*1900*/  SYNCS.EXCH.64 URZ, [UR9+0x20008], UR16 ;  /* 0x0200081009ff75b2 */ /* 0x0047700008000100 */
[----:B------:R3:W2:Y:S02]  /*1910*/  SYNCS.EXCH.64 URZ, [UR9+0x20018], UR4 ;  /* 0x0200180409ff75b2 */ /* 0x0006a40008000100 */
[----:B---3--:R-:W-:Y:S01]  /*1920*/  NOP ;  /* 0x0000000000007918 */ /* 0x008fe20000000000 */
.L_x_54:
[----:B--2---:R-:W-:Y:S05]  /*1930*/  BSYNC.RECONVERGENT B5 ;  /* 0x0000000000057941 */ /* 0x004fea0003800200 */
.L_x_53:
[----:B------:R-:W-:Y:S05]  /*1940*/  @!P0 BRA `(.L_x_55) ;  /* 0x0000000c00448947 */ /* 0x000fea0003800000 */
[----:B-----5:R-:W-:Y:S01]  /*1950*/  BAR.SYNC.DEFER_BLOCKING 0x0 ;  /* 0x0000000000007b1d */ /* 0x020fe20000010000 */
[----:B------:R-:W-:Y:S01]  /*1960*/  @!P3 IMAD.MOV.U32 R2, RZ, RZ, 0x10000 ;  /* 0x00010000ff02b424 */ /* 0x000fe200078e00ff */
[----:B------:R-:W-:Y:S01]  /*1970*/  ELECT P1, URZ, PT ;  /* 0x0000000000ff782f */ /* 0x000fe20003820000 */
[----:B------:R-:W-:-:S03]  /*1980*/  ULOP3.LUT UR4, UR12, 0x1, URZ, 0xc0, !UPT ;  /* 0x000000010c047892 */ /* 0x000fc6000f8ec0ff */
[C---:B------:R-:W-:Y:S02]  /*1990*/  ISETP.LT.U32.AND P1, PT, R132.reuse, 0x40, P1 ;  /* 0x000000408400780c */ /* 0x040fe40000f21070 */
[----:B------:R-:W-:Y:S01]  /*19a0*/  ELECT P0, URZ, PT ;  /* 0x0000000000ff782f */ /* 0x000fe20003800000 */
[----:B------:R-:W-:Y:S02]  /*19b0*/  ULEA UR20, UR4, UR9, 0xe ;  /* 0x0000000904147291 */ /* 0x000fe4000f8e70ff */
[----:B------:R-:W-:Y:S01]  /*19c0*/  USHF.L.U32 UR22, UR4, 0x6, URZ ;  /* 0x0000000604167899 */ /* 0x000fe200080006ff */
[----:B------:R-:W-:-:S06]  /*19d0*/  ISETP.LT.U32.AND P0, PT, R132, 0x40, P0 ;  /* 0x000000408400780c */ /* 0x000fcc0000701070 */
[----:B------:R-:W-:Y:S01]  /*19e0*/  UMOV UR26, UR22 ;  /* 0x00000016001a7c82 */ /* 0x000fe20008000000 */
[----:B------:R-:W-:Y:S01]  /*19f0*/  VOTEU.ANY UP0, P1 ;  /* 0x0000000000ff7886 */ /* 0x000fe20000800100 */
[----:B------:R2:W-:Y:S01]  /*1a00*/  @!P3 SYNCS.ARRIVE.TRANS64 RZ, [UR9+0x20000], R2 ;  /* 0x02000002ffffb9a7 */ /* 0x0005e20008000009 */
[----:B------:R3:W-:Y:S06]  /*1a10*/  MEMBAR.ALL.CTA ;  /* 0x0000000000007992 */ /* 0x0007ec0000008000 */
[----:B---3--:R-:W3:Y:S01]  /*1a20*/  FENCE.VIEW.ASYNC.S ;  /* 0x00000000000073c6 */ /* 0x008ee20000000000 */
[----:B------:R-:W-:Y:S01]  /*1a30*/  @UP0 UIADD3 UR21, UPT, UPT, UR9, 0x20000, URZ ;  /* 0x0002000009150890 */ /* 0x000fe2000fffe0ff */
[----:B---3--:R-:W-:Y:S01]  /*1a40*/  VOTEU.ANY UP0, P1 ;  /* 0x0000000000ff7886 */ /* 0x008fe20000800100 */
[----:B------:R-:W-:-:S05]  /*1a50*/  VOTEU.ANY UP1, P0 ;  /* 0x0000000000ff7886 */ /* 0x000fca0000020100 */
[----:B------:R-:W-:Y:S02]  /*1a60*/  @UP1 UIADD3 UR24, UPT, UPT, UR20, 0x10000, URZ ;  /* 0x0001000014181890 */ /* 0x000fe4000fffe0ff */
[----:B------:R-:W-:Y:S01]  /*1a70*/  @UP1 UIADD3 UR25, UPT, UPT, UR9, 0x20000, URZ ;  /* 0x0002000009191890 */ /* 0x000fe2000fffe0ff */
[----:B------:R-:W-:Y:S01]  /*1a80*/  VOTEU.ANY UP1, P0 ;  /* 0x0000000000ff7886 */ /* 0x000fe20000020100 */
[----:B------:R-:W-:Y:S06]  /*1a90*/  BAR.SYNC.DEFER_BLOCKING 0x0 ;  /* 0x0000000000007b1d */ /* 0x000fec0000010000 */
[----:B------:R2:W-:Y:S01]  /*1aa0*/  @UP0 UTMALDG.2D [UR20], [UR6] ;  /* 0x00000014060005b4 */ /* 0x0005e20008008000 */
[----:B------:R-:W-:Y:S01]  /*1ab0*/  UISETP.NE.U32.AND UP0, UPT, UR12, URZ, UPT ;  /* 0x000000ff0c00728c */ /* 0x000fe2000bf05070 */
[----:B------:R-:W-:Y:S06]  /*1ac0*/  BAR.SYNC.DEFER_BLOCKING 0x0 ;  /* 0x0000000000007b1d */ /* 0x000fec0000010000 */
[----:B------:R2:W-:Y:S02]  /*1ad0*/  @UP1 UTMALDG.2D [UR24], [UR42] ;  /* 0x000000182a0015b4 */ /* 0x0005e40008008000 */
[----:B------:R-:W-:Y:S06]  /*1ae0*/  BAR.SYNC.DEFER_BLOCKING 0x0 ;  /* 0x0000000000007b1d */ /* 0x000fec0000010000 */
[----:B------:R-:W3:Y:S02]  /*1af0*/  SYNCS.PHASECHK.TRANS64.TRYWAIT P0, [UR9+0x20000], RZ ;  /* 0x020000ffff0075a7 */ /* 0x000ee40008001109 */
[----:B--23--:R-:W-:Y:S05]  /*1b00*/  @!P0 BRA `(.L_x_56) ;  /* 0x0000001400708947 */ /* 0x00cfea0003800000 */
.L_x_70:
[----:B------:R-:W-:Y:S05]  /*1b10*/  BRA.U UP0, `(.L_x_57) ;  /* 0x0000000100c87547 */ /* 0x000fea000b800000 */
[----:B------:R-:W-:Y:S02]  /*1b20*/  USHF.R.U32.HI UR14, URZ, 0x4, UR9 ;  /* 0x00000004ff0e7899 */ /* 0x000fe40008011609 */
[----:B------:R-:W-:Y:S02]  /*1b30*/  UIADD3 UR15, UPT, UPT, UR9, 0x10000, URZ ;  /* 0x00010000090f7890 */ /* 0x000fe4000fffe0ff */
[----:B------:R-:W-:Y:S02]  /*1b40*/  USGXT.U32 UR14, UR14, 0xe ;  /* 0x0000000e0e0e789a */ /* 0x000fe40008000000 */
[----:B------:R-:W-:Y:S02]  /*1b50*/  USHF.R.U32.HI UR15, URZ, 0x4, UR15 ;  /* 0x00000004ff0f7899 */ /* 0x000fe4000801160f */
[----:B------:R-:W-:Y:S02]  /*1b60*/  UIADD3 UR48, UP0, UPT, UR14, 0x2, URZ ;  /* 0x000000020e307890 */ /* 0x000fe4000ff1e0ff */
[----:B------:R-:W-:Y:S01]  /*1b70*/  USGXT.U32 UR16, UR15, 0xe ;  /* 0x0000000e0f10789a */ /* 0x000fe20008000000 */
[----:B------:R-:W-:Y:S01]  /*1b80*/  UMOV UR4, URZ ;  /* 0x000000ff00047c82 */ /* 0x000fe20008000000 */
[----:B------:R-:W-:Y:S01]  /*1b90*/  UMOV UR5, URZ ;  /* 0x000000ff00057c82 */ /* 0x000fe20008000000 */
[----:B------:R-:W-:-:S02]  /*1ba0*/  UIADD3.X UR49, UPT, UPT, UR4, 0x40004040, URZ, UP0, !UPT ;  /* 0x4000404004317890 */ /* 0x000fc400087fe4ff */
[----:B------:R-:W-:Y:S02]  /*1bb0*/  UIADD3 UR50, UP0, UPT, UR16, 0x2, URZ ;  /* 0x0000000210327890 */ /* 0x000fe4000ff1e0ff */
[----:B------:R-:W-:Y:S02]  /*1bc0*/  UIADD3.64 UR24, UPT, UPT, UR48, 0x4, URZ ;  /* 0x0000000430187897 */ /* 0x000fe4000fffe0ff */
[----:B------:R-:W-:Y:S02]  /*1bd0*/  UIADD3.X UR51, UPT, UPT, UR5, 0x40004040, URZ, UP0, !UPT ;  /* 0x4000404005337890 */ /* 0x000fe400087fe4ff */
[----:B------:R-:W-:Y:S02]  /*1be0*/  UIADD3.64 UR4, UPT, UPT, UR48, 0x2, URZ ;  /* 0x0000000230047897 */ /* 0x000fe4000fffe0ff */
[----:B------:R-:W-:Y:S02]  /*1bf0*/  UIADD3.64 UR20, UPT, UPT, UR50, 0x2, URZ ;  /* 0x0000000232147897 */ /* 0x000fe4000fffe0ff */
[----:B------:R-:W-:-:S02]  /*1c00*/  UIADD3.64 UR28, UPT, UPT, UR50, 0x4, URZ ;  /* 0x00000004321c7897 */ /* 0x000fc4000fffe0ff */
[----:B------:R-:W-:Y:S02]  /*1c10*/  UIADD3.64 UR30, UPT, UPT, UR48, 0x3fe, URZ ;  /* 0x000003fe301e7897 */ /* 0x000fe4000fffe0ff */
[----:B------:R-:W-:Y:S02]  /*1c20*/  UIADD3.64 UR32, UPT, UPT, UR50, 0x3fe, URZ ;  /* 0x000003fe32207897 */ /* 0x000fe4000fffe0ff */
[----:B------:R-:W-:Y:S02]  /*1c30*/  UIADD3.64 UR34, UPT, UPT, UR48, 0x400, URZ ;  /* 0x0000040030227897 */ /* 0x000fe4000fffe0ff */
[----:B------:R-:W-:Y:S02]  /*1c40*/  UIADD3.64 UR36, UPT, UPT, UR50, 0x400, URZ ;  /* 0x0000040032247897 */ /* 0x000fe4000fffe0ff */
[----:B------:R-:W-:Y:S02]  /*1c50*/  UIADD3.64 UR38, UPT, UPT, UR48, 0x402, URZ ;  /* 0x0000040230267897 */ /* 0x000fe4000fffe0ff */
[----:B------:R-:W-:Y:S01]  /*1c60*/  UIADD3.64 UR40, UPT, UPT, UR50, 0x402, URZ ;  /* 0x0000040232287897 */ /* 0x000fe2000fffe0ff */
[----:B------:R-:W-:Y:S01]  /*1c70*/  UMOV UR18, 0x0 ;  /* 0x0000000000127882 */ /* 0x000fe20000000000 */
[----:B------:R-:W-:Y:S01]  /*1c80*/  UMOV UR19, 0x8200490 ;  /* 0x0820049000137882 */ /* 0x000fe20000000000 */
[----:B------:R-:W-:Y:S01]  /*1c90*/  UIADD3.64 UR44, UPT, UPT, UR48, 0x404, URZ ;  /* 0x00000404302c7897 */ /* 0x000fe2000fffe0ff */
[----:B------:R-:W-:Y:S01]  /*1ca0*/  UMOV UR15, 0x40004040 ;  /* 0x40004040000f7882 */ /* 0x000fe20000000000 */
[----:B------:R-:W-:Y:S01]  /*1cb0*/  UIADD3.64 UR46, UPT, UPT, UR50, 0x404, URZ ;  /* 0x00000404322e7897 */ /* 0x000fe2000fffe0ff */
[----:B------:R-:W-:Y:S01]  /*1cc0*/  UMOV UR17, 0x40004040 ;  /* 0x4000404000117882 */ /* 0x000fe20000000000 */
[----:B------:R-:W-:Y:S01]  /*1cd0*/  UMOV UR52, 0x0 ;  /* 0x0000000000347882 */ /* 0x000fe20000000000 */
[----:B------:R-:W-:Y:S01]  /*1ce0*/  UMOV UR53, 0x8200490 ;  /* 0x0820049000357882 */ /* 0x000fe20000000000 */
[----:B------:R-:W-:Y:S01]  /*1cf0*/  UMOV UR54, 0x0 ;  /* 0x0000000000367882 */ /* 0x000fe20000000000 */
[----:B------:R-:W-:Y:S01]  /*1d00*/  UMOV UR55, 0x8200490 ;  /* 0x0820049000377882 */ /* 0x000fe20000000000 */
[----:B------:R2:W-:Y:S01]  /*1d10*/  UTCHMMA gdesc[UR14], gdesc[UR16], tmem[UR8], tmem[UR18], idesc[UR19], !UPT ;  /* 0x00ff12100e0075ea */ /* 0x0005e2000f800008 */
[----:B------:R-:W-:Y:S01]  /*1d20*/  UMOV UR56, 0x0 ;  /* 0x0000000000387882 */ /* 0x000fe20000000000 */
[----:B------:R-:W-:Y:S01]  /*1d30*/  UMOV UR57, 0x8200490 ;  /* 0x0820049000397882 */ /* 0x000fe20000000000 */
[----:B------:R2:W-:Y:S01]  /*1d40*/  UTCHMMA gdesc[UR48], gdesc[UR50], tmem[UR8], tmem[UR52], idesc[UR53], UPT ;  /* 0x00ff3432300075ea */ /* 0x0005e2000b800008 */
        /* <DEDUP_REMOVED lines=12> */
[----:B------:R2:W-:Y:S01]  /*1e10*/  UTCHMMA gdesc[UR38], gdesc[UR40], tmem[UR8], tmem[UR62], idesc[UR63], UPT ;  /* 0x00ff3e28260075ea */ /* 0x0005e2000b800008 */
[----:B------:R2:W-:Y:S01]  /*1e20*/  UTCHMMA gdesc[UR44], gdesc[UR46], tmem[UR8], tmem[UR64], idesc[UR65], UPT ;  /* 0x00ff402e2c0075ea */ /* 0x0005e2000b800008 */
[----:B------:R-:W-:Y:S01]  /*1e30*/  NOP ;  /* 0x0000000000007918 */ /* 0x000fe20000000000 */
.L_x_57:
[----:B------:R-:W-:Y:S01]  /*1e40*/  ELECT P0, URZ, PT ;  /* 0x0000000000ff782f */ /* 0x000fe20003800000 */
[----:B--2---:R-:W-:Y:S01]  /*1e50*/  UMOV UR4, UR13 ;  /* 0x0000000d00047c82 */ /* 0x004fe20008000000 */
[----:B------:R-:W-:Y:S02]  /*1e60*/  UMOV UR5, URZ ;  /* 0x000000ff00057c82 */ /* 0x000fe40008000000 */
[----:B------:R-:W-:-:S13]  /*1e70*/  ISETP.LT.U32.AND P0, PT, R132, 0x20, P0 ;  /* 0x000000208400780c */ /* 0x000fda0000701070 */
[----:B------:R-:W-:Y:S01]  /*1e80*/  VOTEU.ANY UP0, P0 ;  /* 0x0000000000ff7886 */ /* 0x000fe20000000100 */
[----:B------:R-:W-:Y:S01]  /*1e90*/  VOTEU.ANY UP1, P0 ;  /* 0x0000000000ff7886 */ /* 0x000fe20000020100 */
[----:B------:R-:W-:-:S03]  /*1ea0*/  ISETP.GE.U32.AND P0, PT, R12, 0x81, PT ;  /* 0x000000810c00780c */ /* 0x000fc60003f06070 */
[----:B------:R-:W-:Y:S02]  /*1eb0*/  @UP0 UMOV UR4, UR4 ;  /* 0x0000000400040c82 */ /* 0x000fe40008000000 */
[----:B------:R2:W-:Y:S01]  /*1ec0*/  @UP1 UTCBAR [UR4], URZ ;  /* 0x000000ff040013e9 */ /* 0x0005e200080000ff */
[----:B------:R-:W-:Y:S06]  /*1ed0*/  BAR.SYNC.DEFER_BLOCKING 0x0 ;  /* 0x0000000000007b1d */ /* 0x000fec0000010000 */
[----:B------:R-:W3:Y:S02]  /*1ee0*/  SYNCS.PHASECHK.TRANS64.TRYWAIT P1, [UR9+0x20010], RZ ;  /* 0x020010ffff0075a7 */ /* 0x000ee40008021109 */
[----:B--23--:R-:W-:Y:S05]  /*1ef0*/  @!P1 BRA `(.L_x_58) ;  /* 0x0000001000809947 */ /* 0x00cfea0003800000 */
.L_x_71:
[----:B------:R-:W-:Y:S01]  /*1f00*/  IMAD.MOV.U32 R2, RZ, RZ, RZ ;  /* 0x000000ffff027224 */ /* 0x000fe200078e00ff */
[----:B------:R-:W-:Y:S06]  /*1f10*/  @!P0 BRA `(.L_x_55) ;  /* 0x0000000400d08947 */ /* 0x000fec0003800000 */
[----:B------:R-:W2:Y:S01]  /*1f20*/  LDCU UR44, c[0x0][0x3a0] ;  /* 0x00007400ff2c77ac */ /* 0x000ea20008000800 */
[----:B------:R-:W-:Y:S01]  /*1f30*/  UMOV UR45, 0x80 ;  /* 0x00000080002d7882 */ /* 0x000fe20000000000 */
[----:B------:R-:W-:-:S05]  /*1f40*/  UMOV UR13, 0x1 ;  /* 0x00000001000d7882 */ /* 0x000fca0000000000 */
.L_x_62:
[----:B------:R-:W-:Y:S01]  /*1f50*/  BAR.SYNC.DEFER_BLOCKING 0x0 ;  /* 0x0000000000007b1d */ /* 0x000fe20000010000 */
[----:B------:R-:W-:Y:S01]  /*1f60*/  ULEA UR46, UR13, UR9, 0x3 ;  /* 0x000000090d2e7291 */ /* 0x000fe2000f8e18ff */
[----:B------:R-:W-:Y:S01]  /*1f70*/  @!P3 IMAD.MOV.U32 R3, RZ, RZ, 0x10000 ;  /* 0x00010000ff03b424 */ /* 0x000fe200078e00ff */
[----:B------:R-:W-:Y:S01]  /*1f80*/  ELECT P1, URZ, PT ;  /* 0x0000000000ff782f */ /* 0x000fe20003820000 */
[----:B------:R-:W-:-:S03]  /*1f90*/  ULEA UR4, UR13, UR9, 0xf ;  /* 0x000000090d047291 */ /* 0x000fc6000f8e78ff */
[----:B------:R-:W-:Y:S01]  /*1fa0*/  ISETP.LT.U32.AND P1, PT, R132, 0x40, P1 ;  /* 0x000000408400780c */ /* 0x000fe20000f21070 */
[----:B------:R-:W-:Y:S01]  /*1fb0*/  ULOP3.LUT UR22, UR12, 0x1, URZ, 0xc0, !UPT ;  /* 0x000000010c167892 */ /* 0x000fe2000f8ec0ff */
[----:B------:R-:W-:-:S03]  /*1fc0*/  ELECT P0, URZ, PT ;  /* 0x0000000000ff782f */ /* 0x000fc60003800000 */
[----:B------:R-:W-:Y:S02]  /*1fd0*/  ULEA UR20, UR22, UR4, 0xe ;  /* 0x0000000416147291 */ /* 0x000fe4000f8e70ff */
[----:B------:R-:W-:Y:S01]  /*1fe0*/  ULEA UR22, UR22, UR45, 0x6 ;  /* 0x0000002d16167291 */ /* 0x000fe2000f8e30ff */
[----:B------:R-:W-:-:S05]  /*1ff0*/  ISETP.LT.U32.AND P0, PT, R132, 0x40, P0 ;  /* 0x000000408400780c */ /* 0x000fca0000701070 */
[----:B------:R-:W-:Y:S01]  /*2000*/  VOTEU.ANY UP0, P1 ;  /* 0x0000000000ff7886 */ /* 0x000fe20000800100 */
[----:B------:R-:W-:Y:S01]  /*2010*/  UMOV UR26, UR22 ;  /* 0x00000016001a7c82 */ /* 0x000fe20008000000 */
[----:B------:R3:W-:Y:S01]  /*2020*/  @!P3 SYNCS.ARRIVE.TRANS64 RZ, [UR46+0x20000], R3 ;  /* 0x02000003ffffb9a7 */ /* 0x0007e2000800002e */
[----:B------:R5:W-:Y:S06]  /*2030*/  MEMBAR.ALL.CTA ;  /* 0x0000000000007992 */ /* 0x000bec0000008000 */
[----:B-----5:R-:W5:Y:S01]  /*2040*/  FENCE.VIEW.ASYNC.S ;  /* 0x00000000000073c6 */ /* 0x020f620000000000 */
[----:B------:R-:W-:Y:S01]  /*2050*/  @UP0 UIADD3 UR21, UPT, UPT, UR46, 0x20000, URZ ;  /* 0x000200002e150890 */ /* 0x000fe2000fffe0ff */
[----:B-----5:R-:W-:Y:S01]  /*2060*/  VOTEU.ANY UP0, P1 ;  /* 0x0000000000ff7886 */ /* 0x020fe20000800100 */
[----:B------:R-:W-:Y:S01]  /*2070*/  VOTEU.ANY UP1, P0 ;  /* 0x0000000000ff7886 */ /* 0x000fe20000020100 */
[----:B---3--:R-:W-:-:S04]  /*2080*/  IMAD.U32 R3, R2, -0x80000000, RZ ;  /* 0x8000000002037824 */ /* 0x008fc800078e00ff */
        /* <DEDUP_REMOVED lines=9> */
[----:B------:R-:W5:Y:S02]  /*2120*/  SYNCS.PHASECHK.TRANS64.TRYWAIT P0, [UR46+0x20000], R3 ;  /* 0x02000003ff0075a7 */ /* 0x000f64000800112e */
[----:B---3-5:R-:W-:Y:S05]  /*2130*/  @!P0 BRA `(.L_x_59) ;  /* 0x0000000c00fc8947 */ /* 0x028fea0003800000 */
.L_x_72:
        /* <DEDUP_REMOVED lines=11> */
[----:B------:R-:W-:Y:S02]  /*21f0*/  UIADD3 UR60, UP3, UPT, UR18, 0x2, URZ ;  /* 0x00000002123c7890 */ /* 0x000fe4000ff7e0ff */
[----:B------:R-:W-:Y:S02]  /*2200*/  UIADD3 UR62, UP4, UPT, UR18, 0x4, URZ ;  /* 0x00000004123e7890 */ /* 0x000fe4000ff9e0ff */
[----:B------:R-:W-:Y:S02]  /*2210*/  UIADD3.X UR5, UPT, UPT, UR5, 0x40004040, URZ, UP0, !UPT ;  /* 0x4000404005057890 */ /* 0x000fe400087fe4ff */
[----:B------:R-:W-:Y:S02]  /*2220*/  UIADD3 UR64, UP5, UPT, UR18, 0x3fe, URZ ;  /* 0x000003fe12407890 */ /* 0x000fe4000ffbe0ff */
[----:B------:R-:W-:-:S02]  /*2230*/  UIADD3 UR66, UP0, UPT, UR18, 0x400, URZ ;  /* 0x0000040012427890 */ /* 0x000fc4000ff1e0ff */
[----:B------:R-:W-:Y:S02]  /*2240*/  UIADD3 UR68, UP1, UPT, UR18, 0x402, URZ ;  /* 0x0000040212447890 */ /* 0x000fe4000ff3e0ff */
[----:B------:R-:W-:Y:S02]  /*2250*/  UIADD3.X UR61, UPT, UPT, UR19, URZ, URZ, UP3, !UPT ;  /* 0x000000ff133d7290 */ /* 0x000fe40009ffe4ff */
[----:B------:R-:W-:Y:S02]  /*2260*/  UIADD3 UR38, UP2, UPT, UR18, 0x404, URZ ;  /* 0x0000040412267890 */ /* 0x000fe4000ff5e0ff */
[----:B------:R-:W-:Y:S02]  /*2270*/  UIADD3 UR28, UP3, UPT, UR4, 0x2, URZ ;  /* 0x00000002041c7890 */ /* 0x000fe4000ff7e0ff */
[----:B------:R-:W-:Y:S02]  /*2280*/  UIADD3.X UR63, UPT, UPT, UR19, URZ, URZ, UP4, !UPT ;  /* 0x000000ff133f7290 */ /* 0x000fe4000a7fe4ff */
[----:B------:R-:W-:-:S02]  /*2290*/  UIADD3 UR30, UP4, UPT, UR4, 0x4, URZ ;  /* 0x00000004041e7890 */ /* 0x000fc4000ff9e0ff */
[----:B------:R-:W-:Y:S02]  /*22a0*/  UIADD3.X UR65, UPT, UPT, UR19, URZ, URZ, UP5, !UPT ;  /* 0x000000ff13417290 */ /* 0x000fe4000affe4ff */
[----:B------:R-:W-:Y:S02]  /*22b0*/  UIADD3 UR32, UP5, UPT, UR4, 0x3fe, URZ ;  /* 0x000003fe04207890 */ /* 0x000fe4000ffbe0ff */
[----:B------:R-:W-:Y:S02]  /*22c0*/  UIADD3.X UR67, UPT, UPT, UR19, URZ, URZ, UP0, !UPT ;  /* 0x000000ff13437290 */ /* 0x000fe400087fe4ff */
[----:B------:R-:W-:Y:S02]  /*22d0*/  UIADD3 UR34, UP0, UPT, UR4, 0x400, URZ ;  /* 0x0000040004227890 */ /* 0x000fe4000ff1e0ff */
[----:B------:R-:W-:Y:S02]  /*22e0*/  UIADD3.X UR69, UPT, UPT, UR19, URZ, URZ, UP1, !UPT ;  /* 0x000000ff13457290 */ /* 0x000fe40008ffe4ff */
[----:B------:R-:W-:-:S02]  /*22f0*/  UIADD3 UR36, UP1, UPT, UR4, 0x402, URZ ;  /* 0x0000040204247890 */ /* 0x000fc4000ff3e0ff */
[----:B------:R-:W-:Y:S02]  /*2300*/  UIADD3.X UR39, UPT, UPT, UR19, URZ, URZ, UP2, !UPT ;  /* 0x000000ff13277290 */ /* 0x000fe400097fe4ff */
[----:B------:R-:W-:Y:S02]  /*2310*/  UIADD3.X UR29, UPT, UPT, UR5, URZ, URZ, UP3, !UPT ;  /* 0x000000ff051d7290 */ /* 0x000fe40009ffe4ff */
[----:B------:R-:W-:Y:S02]  /*2320*/  UIADD3 UR40, UP2, UPT, UR4, 0x404, URZ ;  /* 0x0000040404287890 */ /* 0x000fe4000ff5e0ff */
[----:B------:R-:W-:Y:S02]  /*2330*/  UIADD3.X UR31, UPT, UPT, UR5, URZ, URZ, UP4, !UPT ;  /* 0x000000ff051f7290 */ /* 0x000fe4000a7fe4ff */
[----:B------:R-:W-:Y:S02]  /*2340*/  UIADD3.X UR33, UPT, UPT, UR5, URZ, URZ, UP5, !UPT ;  /* 0x000000ff05217290 */ /* 0x000fe4000affe4ff */
[----:B------:R-:W-:-:S02]  /*2350*/  UIADD3.X UR35, UPT, UPT, UR5, URZ, URZ, UP0, !UPT ;  /* 0x000000ff05237290 */ /* 0x000fc400087fe4ff */
[----:B------:R-:W-:Y:S01]  /*2360*/  UIADD3.X UR37, UPT, UPT, UR5, URZ, URZ, UP1, !UPT ;  /* 0x000000ff05257290 */ /* 0x000fe20008ffe4ff */
[----:B------:R-:W-:Y:S01]  /*2370*/  UMOV UR14, 0x0 ;  /* 0x00000000000e7882 */ /* 0x000fe20000000000 */
[----:B------:R-:W-:Y:S01]  /*2380*/  UMOV UR15, 0x8200490 ;  /* 0x08200490000f7882 */ /* 0x000fe20000000000 */
[----:B------:R-:W-:Y:S01]  /*2390*/  UMOV UR17, 0x40004040 ;  /* 0x4000404000117882 */ /* 0x000fe20000000000 */
[----:B------:R-:W-:Y:S01]  /*23a0*/  UMOV UR25, 0x40004040 ;  /* 0x4000404000197882 */ /* 0x000fe20000000000 */
[----:B------:R-:W-:Y:S01]  /*23b0*/  UIADD3.X UR41, UPT, UPT, UR5, URZ, URZ, UP2, !UPT ;  /* 0x000000ff05297290 */ /* 0x000fe200097fe4ff */
[----:B------:R3:W-:Y:S01]  /*23c0*/  UTCHMMA gdesc[UR16], gdesc[UR24], tmem[UR8], tmem[UR14], idesc[UR15], UPT ;  /* 0x00ff0e18100075ea */ /* 0x0007e2000b800008 */
[----:B------:R-:W-:Y:S01]  /*23d0*/  UMOV UR20, 0x0 ;  /* 0x0000000000147882 */ /* 0x000fe20000000000 */
[----:B------:R-:W-:Y:S01]  /*23e0*/  UMOV UR21, 0x8200490 ;  /* 0x0820049000157882 */ /* 0x000fe20000000000 */
[----:B------:R-:W-:Y:S01]  /*23f0*/  UMOV UR48, 0x0 ;  /* 0x0000000000307882 */ /* 0x000fe20000000000 */
[----:B------:R-:W-:Y:S01]  /*2400*/  UMOV UR49, 0x8200490 ;  /* 0x0820049000317882 */ /* 0x000fe20000000000 */
        /* <DEDUP_REMOVED lines=18> */
.L_x_60:
[----:B------:R-:W-:Y:S01]  /*2530*/  ELECT P0, URZ, PT ;  /* 0x0000000000ff782f */ /* 0x000fe20003800000 */
[----:B---3--:R-:W-:-:S03]  /*2540*/  UIADD3 UR4, UPT, UPT, UR46, 0x20010, URZ ;  /* 0x000200102e047890 */ /* 0x008fc6000fffe0ff */
[----:B------:R-:W-:Y:S01]  /*2550*/  ISETP.LT.U32.AND P0, PT, R132, 0x20, P0 ;  /* 0x000000208400780c */ /* 0x000fe20000701070 */
[----:B------:R-:W-:-:S12]  /*2560*/  UMOV UR5, URZ ;  /* 0x000000ff00057c82 */ /* 0x000fd80008000000 */
[----:B------:R-:W-:Y:S01]  /*2570*/  VOTEU.ANY UP0, P0 ;  /* 0x0000000000ff7886 */ /* 0x000fe20000000100 */
[----:B------:R-:W-:-:S04]  /*2580*/  VOTEU.ANY UP1, P0 ;  /* 0x0000000000ff7886 */ /* 0x000fc80000020100 */
[----:B------:R-:W-:Y:S02]  /*2590*/  @UP0 UMOV UR4, UR4 ;  /* 0x0000000400040c82 */ /* 0x000fe40008000000 */
[----:B------:R3:W-:Y:S01]  /*25a0*/  @UP1 UTCBAR [UR4], URZ ;  /* 0x000000ff040013e9 */ /* 0x0007e200080000ff */
[----:B------:R-:W-:Y:S06]  /*25b0*/  BAR.SYNC.DEFER_BLOCKING 0x0 ;  /* 0x0000000000007b1d */ /* 0x000fec0000010000 */
[----:B------:R-:W5:Y:S02]  /*25c0*/  SYNCS.PHASECHK.TRANS64.TRYWAIT P0, [UR46+0x20010], R3 ;  /* 0x02001003ff0075a7 */ /* 0x000f64000800112e */
[----:B---3-5:R-:W-:Y:S05]  /*25d0*/  @!P0 BRA `(.L_x_61) ;  /* 0x0000000800e08947 */ /* 0x028fea0003800000 */
.L_x_73:
[----:B------:R-:W-:Y:S02]  /*25e0*/  UIADD3 UR13, UPT, UPT, UR13, 0x1, URZ ;  /* 0x000000010d0d7890 */ /* 0x000fe4000fffe0ff */
[----:B------:R-:W-:Y:S02]  /*25f0*/  UIADD3 UR45, UPT, UPT, UR45, 0x80, URZ ;  /* 0x000000802d2d7890 */ /* 0x000fe4000fffe0ff */
[----:B------:R-:W-:-:S04]  /*2600*/  UISETP.NE.U32.AND UP0, UPT, UR13, 0x2, UPT ;  /* 0x000000020d00788c */ /* 0x000fc8000bf05070 */
[----:B------:R-:W-:Y:S02]  /*2610*/  USEL UR13, UR13, URZ, UP0 ;  /* 0x000000ff0d0d7287 */ /* 0x000fe40008000000 */
[----:B------:R-:W-:Y:S02]  /*2620*/  USEL UR4, URZ, 0x1, UP0 ;  /* 0x00000001ff047887 */ /* 0x000fe40008000000 */
[----:B--2---:R-:W-:-:S04]  /*2630*/  UISETP.GE.AND UP0, UPT, UR45, UR44, UPT ;  /* 0x0000002c2d00728c */ /* 0x004fc8000bf06270 */
[----:B------:R-:W-:-:S05]  /*2640*/  LOP3.LUT R2, R2, UR4, RZ, 0x3c, !PT ;  /* 0x0000000402027c12 */ /* 0x000fca000f8e3cff */
[----:B------:R-:W-:Y:S05]  /*2650*/  BRA.U !UP0, `(.L_x_62) ;  /* 0xfffffff9083c7547 */ /* 0x000fea000b83ffff */
.L_x_55:
[----:B-----5:R-:W-:Y:S06]  /*2660*/  BAR.SYNC.DEFER_BLOCKING 0x0 ;  /* 0x0000000000007b1d */ /* 0x020fec0000010000 */
[----:B------:R-:W-:Y:S04]  /*2670*/  BSSY.RECONVERGENT B5, `(.L_x_63) ;  /* 0x0000004000057945 */ /* 0x000fe80003800200 */
[----:B------:R-:W-:Y:S05]  /*2680*/  @P3 BRA `(.L_x_64) ;  /* 0x0000000000083947 */ /* 0x000fea0003800000 */
[----:B------:R-:W2:Y:S02]  /*2690*/  SYNCS.CCTL.IV [UR9+0x20000] ;  /* 0x02000000ff0079b1 */ /* 0x000ea40008000009 */
[----:B--2---:R-:W2:Y:S02]  /*26a0*/  SYNCS.CCTL.IV [UR9+0x20010] ;  /* 0x02001000ff0079b1 */ /* 0x004ea40008000009 */
.L_x_64:
[----:B------:R-:W-:Y:S05]  /*26b0*/  BSYNC.RECONVERGENT B5 ;  /* 0x0000000000057941 */ /* 0x000fea0003800200 */
.L_x_63:
[----:B--2---:R-:W-:Y:S06]  /*26c0*/  BAR.SYNC.DEFER_BLOCKING 0x0 ;  /* 0x0000000000007b1d */ /* 0x004fec0000010000 */
[----:B------:R-:W-:Y:S04]  /*26d0*/  BSSY.RECONVERGENT B5, `(.L_x_65) ;  /* 0x0000004000057945 */ /* 0x000fe80003800200 */
[----:B------:R-:W-:Y:S05]  /*26e0*/  @P3 BRA `(.L_x_66) ;  /* 0x0000000000083947 */ /* 0x000fea0003800000 */
[----:B------:R-:W2:Y:S02]  /*26f0*/  SYNCS.CCTL.IV [UR9+0x20008] ;  /* 0x02000800ff0079b1 */ /* 0x000ea40008000009 */
[----:B--2---:R-:W2:Y:S02]  /*2700*/  SYNCS.CCTL.IV [UR9+0x20018] ;  /* 0x02001800ff0079b1 */ /* 0x004ea40008000009 */
.L_x_66:
[----:B------:R-:W-:Y:S05]  /*2710*/  BSYNC.RECONVERGENT B5 ;  /* 0x0000000000057941 */ /* 0x000fea0003800200 */
.L_x_65:
[----:B------:R-:W-:Y:S01]  /*2720*/  USHF.L.U32 UR4, UR12, 0x15, URZ ;  /* 0x000000150c047899 */ /* 0x000fe200080006ff */
[C---:B------:R-:W-:Y:S01]  /*2730*/  IMAD.SHL.U32 R2, R0.reuse, 0x80, RZ ;  /* 0x0000008000027824 */ /* 0x040fe200078e00ff */
[----:B------:R-:W-:Y:S01]  /*2740*/  ELECT P0, URZ, PT ;  /* 0x0000000000ff782f */ /* 0x000fe20003800000 */
[----:B------:R-:W-:Y:S01]  /*2750*/  IMAD.SHL.U32 R3, R0, 0x10, RZ ;  /* 0x0000001000037824 */ /* 0x000fe200078e00ff */
[----:B------:R-:W-:Y:S02]  /*2760*/  ULOP3.LUT UR4, UR4, 0x600000, URZ, 0xc0, !UPT ;  /* 0x0060000004047892 */ /* 0x000fe4000f8ec0ff */
[----:B------:R-:W-:Y:S01]  /*2770*/  LOP3.LUT R0, R2, 0x3f80, RZ, 0xc0, !PT ;  /* 0x00003f8002007812 */ /* 0x000fe200078ec0ff */
[----:B------:R-:W-:Y:S01]  /*2780*/  ULOP3.LUT UR12, UR12, 0x1, URZ, 0xc0, !UPT ;  /* 0x000000010c0c7892 */ /* 0x000fe2000f8ec0ff */
[----:B------:R-:W-:Y:S01]  /*2790*/  ISETP.LT.U32.AND P0, PT, R132, 0x40, P0 ;  /* 0x000000408400780c */ /* 0x000fe20000701070 */
[----:B------:R-:W-:Y:S01]  /*27a0*/  UIADD3 UR4, UPT, UPT, UR8, UR4, URZ ;  /* 0x0000000408047290 */ /* 0x000fe2000fffe0ff */
[----:B------:R-:W-:Y:S01]  /*27b0*/  LOP3.LUT R0, R0, 0x70, R3, 0xf8, !PT ;  /* 0x0000007000007812 */ /* 0x000fe200078ef803 */
[----:B------:R-:W-:-:S02]  /*27c0*/  ULEA UR13, UR12, UR27, 0x6 ;  /* 0x0000001b0c0d7291 */ /* 0x000fc4000f8e30ff */
[----:B------:R-:W-:Y:S01]  /*27d0*/  ULEA UR12, UR12, UR9, 0xe ;  /* 0x000000090c0c7291 */ /* 0x000fe2000f8e70ff */
[C---:B------:R-:W-:Y:S01]  /*27e0*/  LOP3.LUT R2, R0.reuse, 0x10, RZ, 0x3c, !PT ;  /* 0x0000001000027812 */ /* 0x040fe200078e3cff */
[----:B------:R-:W-:Y:S01]  /*27f0*/  UMOV UR14, UR23 ;  /* 0x00000017000e7c82 */ /* 0x000fe20008000000 */
[----:B------:R-:W-:Y:S02]  /*2800*/  LOP3.LUT R3, R0, 0x20, RZ, 0x3c, !PT ;  /* 0x0000002000037812 */ /* 0x000fe400078e3cff */
[----:B----4-:R-:W3:Y:S01]  /*2810*/  LDTM.x128 R4, tmem[UR4] ;  /* 0x00000004000479ee */ /* 0x010ee200083c0000 */
[----:B------:R-:W-:Y:S02]  /*2820*/  NOP ;  /* 0x0000000000007918 */ /* 0x000fe40000000000 */
[----:B---3--:R-:W-:Y:S01]  /*2830*/  VOTEU.ANY UP1, P0 ;  /* 0x0000000000ff7886 */ /* 0x008fe20000020100 */
[----:B------:R-:W-:Y:S01]  /*2840*/  VOTEU.ANY UP0, P0 ;  /* 0x0000000000ff7886 */ /* 0x000fe20000000100 */
[----:B------:R-:W-:-:S02]  /*2850*/  F2FP.BF16.F32.PACK_AB R4, R5, R4 ;  /* 0x000000040504723e */ /* 0x000fc400000010ff */
[----:B------:R-:W-:Y:S02]  /*2860*/  F2FP.BF16.F32.PACK_AB R68, R69, R68 ;  /* 0x000000444544723e */ /* 0x000fe400000010ff */
[----:B------:R-:W-:Y:S02]  /*2870*/  F2FP.BF16.F32.PACK_AB R5, R7, R6 ;  /* 0x000000060705723e */ /* 0x000fe400000010ff */
[----:B------:R-:W-:Y:S02]  /*2880*/  F2FP.BF16.F32.PACK_AB R12, R13, R12 ;  /* 0x0000000c0d0c723e */ /* 0x000fe400000010ff */
[----:B------:R-:W-:Y:S02]  /*2890*/  F2FP.BF16.F32.PACK_AB R69, R71, R70 ;  /* 0x000000464745723e */ /* 0x000fe400000010ff */
[----:B------:R-:W-:Y:S02]  /*28a0*/  F2FP.BF16.F32.PACK_AB R76, R77, R76 ;  /* 0x0000004c4d4c723e */ /* 0x000fe400000010ff */
[----:B------:R-:W-:-:S02]  /*28b0*/  F2FP.BF16.F32.PACK_AB R6, R9, R8 ;  /* 0x000000080906723e */ /* 0x000fc400000010ff */
[----:B------:R-:W-:Y:S02]  /*28c0*/  F2FP.BF16.F32.PACK_AB R7, R11, R10 ;  /* 0x0000000a0b07723e */ /* 0x000fe400000010ff */
[----:B------:R-:W-:Y:S02]  /*28d0*/  F2FP.BF16.F32.PACK_AB R13, R15, R14 ;  /* 0x0000000e0f0d723e */ /* 0x000fe400000010ff */
[----:B------:R-:W-:Y:S01]  /*28e0*/  F2FP.BF16.F32.PACK_AB R20, R21, R20 ;  /* 0x000000141514723e */ /* 0x000fe200000010ff */
[----:B--2---:R2:W-:Y:S01]  /*28f0*/  STS.128 [R0+UR9], R4 ;  /* 0x0000000400007988 */ /* 0x0045e20008000c09 */
[----:B------:R-:W-:Y:S02]  /*2900*/  F2FP.BF16.F32.PACK_AB R70, R73, R72 ;  /* 0x000000484946723e */ /* 0x000fe400000010ff */
[----:B------:R-:W-:Y:S02]  /*2910*/  F2FP.BF16.F32.PACK_AB R71, R75, R74 ;  /* 0x0000004a4b47723e */ /* 0x000fe400000010ff */
[----:B------:R-:W-:-:S02]  /*2920*/  F2FP.BF16.F32.PACK_AB R77, R79, R78 ;  /* 0x0000004e4f4d723e */ /* 0x000fc400000010ff */
[----:B------:R-:W-:Y:S01]  /*2930*/  F2FP.BF16.F32.PACK_AB R84, R85, R84 ;  /* 0x000000545554723e */ /* 0x000fe200000010ff */
[----:B------:R3:W-:Y:S01]  /*2940*/  STS.128 [R0+UR9+0x4000], R68 ;  /* 0x0040004400007988 */ /* 0x0007e20008000c09 */
[----:B------:R-:W-:Y:S02]  /*2950*/  F2FP.BF16.F32.PACK_AB R14, R17, R16 ;  /* 0x00000010110e723e */ /* 0x000fe400000010ff */
[----:B------:R-:W-:Y:S02]  /*2960*/  F2FP.BF16.F32.PACK_AB R15, R19, R18 ;  /* 0x00000012130f723e */ /* 0x000fe400000010ff */
[----:B------:R-:W-:Y:S02]  /*2970*/  F2FP.BF16.F32.PACK_AB R21, R23, R22 ;  /* 0x000000161715723e */ /* 0x000fe400000010ff */
[----:B------:R-:W-:Y:S01]  /*2980*/  F2FP.BF16.F32.PACK_AB R28, R29, R28 ;  /* 0x0000001c1d1c723e */ /* 0x000fe200000010ff */
[----:B------:R4:W-:Y:S01]  /*2990*/  STS.128 [R2+UR9], R12 ;  /* 0x0000000c02007988 */ /* 0x0009e20008000c09 */
[----:B------:R-:W-:-:S02]  /*29a0*/  F2FP.BF16.F32.PACK_AB R78, R81, R80 ;  /* 0x00000050514e723e */ /* 0x000fc400000010ff */
[----:B------:R-:W-:Y:S02]  /*29b0*/  F2FP.BF16.F32.PACK_AB R79, R83, R82 ;  /* 0x00000052534f723e */ /* 0x000fe400000010ff */
[----:B------:R-:W-:Y:S02]  /*29c0*/  F2FP.BF16.F32.PACK_AB R85, R87, R86 ;  /* 0x000000565755723e */ /* 0x000fe400000010ff */
[----:B------:R-:W-:Y:S01]  /*29d0*/  F2FP.BF16.F32.PACK_AB R92, R93, R92 ;  /* 0x0000005c5d5c723e */ /* 0x000fe200000010ff */
[----:B------:R4:W-:Y:S01]  /*29e0*/  STS.128 [R2+UR9+0x4000], R76 ;  /* 0x0040004c02007988 */ /* 0x0009e20008000c09 */
[----:B------:R-:W-:Y:S02]  /*29f0*/  F2FP.BF16.F32.PACK_AB R22, R25, R24 ;  /* 0x000000181916723e */ /* 0x000fe400000010ff */
[----:B------:R-:W-:Y:S02]  /*2a00*/  F2FP.BF16.F32.PACK_AB R23, R27, R26 ;  /* 0x0000001a1b17723e */ /* 0x000fe400000010ff */
[----:B------:R-:W-:-:S02]  /*2a10*/  F2FP.BF16.F32.PACK_AB R29, R31, R30 ;  /* 0x0000001e1f1d723e */ /* 0x000fc400000010ff */
[----:B------:R-:W-:Y:S01]  /*2a20*/  F2FP.BF16.F32.PACK_AB R36, R37, R36 ;  /* 0x000000242524723e */ /* 0x000fe200000010ff */
[----:B------:R4:W-:Y:S01]  /*2a30*/  STS.128 [R3+UR9], R20 ;  /* 0x0000001403007988 */ /* 0x0009e20008000c09 */
[----:B------:R-:W-:Y:S02]  /*2a40*/  F2FP.BF16.F32.PACK_AB R86, R89, R88 ;  /* 0x000000585956723e */ /* 0x000fe400000010ff */
[----:B------:R-:W-:Y:S02]  /*2a50*/  F2FP.BF16.F32.PACK_AB R87, R91, R90 ;  /* 0x0000005a5b57723e */ /* 0x000fe400000010ff */
[----:B------:R-:W-:Y:S02]  /*2a60*/  F2FP.BF16.F32.PACK_AB R93, R95, R94 ;  /* 0x0000005e5f5d723e */ /* 0x000fe400000010ff */
[----:B------:R-:W-:Y:S01]  /*2a70*/  F2FP.BF16.F32.PACK_AB R100, R101, R100 ;  /* 0x000000646564723e */ /* 0x000fe200000010ff */
[----:B------:R4:W-:Y:S01]  /*2a80*/  STS.128 [R3+UR9+0x4000], R84 ;  /* 0x0040005403007988 */ /* 0x0009e20008000c09 */
        /* <DEDUP_REMOVED lines=8> */
[----:B------:R-:W-:Y:S02]  /*2b10*/  LOP3.LUT R8, R0, 0x30, RZ, 0x3c, !PT ;  /* 0x0000003000087812 */ /* 0x000fe400078e3cff */
[----:B------:R-:W-:Y:S02]  /*2b20*/  F2FP.BF16.F32.PACK_AB R38, R41, R40 ;  /* 0x000000282926723e */ /* 0x000fe400000010ff */
[----:B------:R-:W-:Y:S01]  /*2b30*/  F2FP.BF16.F32.PACK_AB R39, R43, R42 ;  /* 0x0000002a2b27723e */ /* 0x000fe200000010ff */
[----:B------:R4:W-:Y:S01]  /*2b40*/  STS.128 [R8+UR9], R28 ;  /* 0x0000001c08007988 */ /* 0x0009e20008000c09 */
[----:B------:R-:W-:Y:S02]  /*2b50*/  F2FP.BF16.F32.PACK_AB R45, R47, R46 ;  /* 0x0000002e2f2d723e */ /* 0x000fe400000010ff */
[----:B------:R-:W-:Y:S01]  /*2b60*/  F2FP.BF16.F32.PACK_AB R52, R53, R52 ;  /* 0x000000343534723e */ /* 0x000fe200000010ff */
[----:B------:R4:W-:Y:S01]  /*2b70*/  STS.128 [R8+UR9+0x4000], R92 ;  /* 0x0040005c08007988 */ /* 0x0009e20008000c09 */
[----:B------:R-:W-:-:S02]  /*2b80*/  F2FP.BF16.F32.PACK_AB R102, R105, R104 ;  /* 0x000000686966723e */ /* 0x000fc400000010ff */
[----:B------:R-:W-:Y:S02]  /*2b90*/  F2FP.BF16.F32.PACK_AB R103, R107, R106 ;  /* 0x0000006a6b67723e */ /* 0x000fe400000010ff */
[----:B------:R-:W-:Y:S02]  /*2ba0*/  F2FP.BF16.F32.PACK_AB R109, R111, R110 ;  /* 0x0000006e6f6d723e */ /* 0x000fe400000010ff */
[----:B------:R-:W-:Y:S02]  /*2bb0*/  F2FP.BF16.F32.PACK_AB R116, R117, R116 ;  /* 0x000000747574723e */ /* 0x000fe400000010ff */
[----:B------:R-:W-:Y:S02]  /*2bc0*/  LOP3.LUT R9, R0, 0x40, RZ, 0x3c, !PT ;  /* 0x0000004000097812 */ /* 0x000fe400078e3cff */
[----:B------:R-:W-:Y:S02]  /*2bd0*/  F2FP.BF16.F32.PACK_AB R46, R49, R48 ;  /* 0x00000030312e723e */ /* 0x000fe400000010ff */
[----:B------:R-:W-:Y:S01]  /*2be0*/  F2FP.BF16.F32.PACK_AB R47, R51, R50 ;  /* 0x00000032332f723e */ /* 0x000fe200000010ff */
[----:B------:R4:W-:Y:S01]  /*2bf0*/  STS.128 [R9+UR9], R36 ;  /* 0x0000002409007988 */ /* 0x0009e20008000c09 */
[----:B------:R-:W-:-:S02]  /*2c00*/  F2FP.BF16.F32.PACK_AB R53, R55, R54 ;  /* 0x000000363735723e */ /* 0x000fc400000010ff */
[----:B------:R-:W-:Y:S01]  /*2c10*/  F2FP.BF16.F32.PACK_AB R60, R61, R60 ;  /* 0x0000003c3d3c723e */ /* 0x000fe200000010ff */
[----:B------:R4:W-:Y:S01]  /*2c20*/  STS.128 [R9+UR9+0x4000], R100 ;  /* 0x0040006409007988 */ /* 0x0009e20008000c09 */
[----:B------:R-:W-:Y:S02]  /*2c30*/  F2FP.BF16.F32.PACK_AB R110, R113, R112 ;  /* 0x00000070716e723e */ /* 0x000fe400000010ff */
[----:B------:R-:W-:Y:S02]  /*2c40*/  F2FP.BF16.F32.PACK_AB R111, R115, R114 ;  /* 0x00000072736f723e */ /* 0x000fe400000010ff */
[----:B------:R-:W-:Y:S02]  /*2c50*/  F2FP.BF16.F32.PACK_AB R117, R119, R118 ;  /* 0x000000767775723e */ /* 0x000fe400000010ff */
[----:B------:R-:W-:Y:S02]  /*2c60*/  F2FP.BF16.F32.PACK_AB R124, R125, R124 ;  /* 0x0000007c7d7c723e */ /* 0x000fe400000010ff */
[----:B------:R-:W-:-:S02]  /*2c70*/  LOP3.LUT R10, R0, 0x50, RZ, 0x3c, !PT ;  /* 0x00000050000a7812 */ /* 0x000fc400078e3cff */
[----:B------:R-:W-:Y:S02]  /*2c80*/  F2FP.BF16.F32.PACK_AB R54, R57, R56 ;  /* 0x000000383936723e */ /* 0x000fe400000010ff */
[----:B------:R-:W-:Y:S01]  /*2c90*/  F2FP.BF16.F32.PACK_AB R55, R59, R58 ;  /* 0x0000003a3b37723e */ /* 0x000fe200000010ff */
[----:B------:R4:W-:Y:S01]  /*2ca0*/  STS.128 [R10+UR9], R44 ;  /* 0x0000002c0a007988 */ /* 0x0009e20008000c09 */
[----:B------:R-:W-:Y:S02]  /*2cb0*/  F2FP.BF16.F32.PACK_AB R61, R63, R62 ;  /* 0x0000003e3f3d723e */ /* 0x000fe400000010ff */
[----:B------:R-:W-:Y:S01]  /*2cc0*/  F2FP.BF16.F32.PACK_AB R118, R121, R120 ;  /* 0x000000787976723e */ /* 0x000fe200000010ff */
[----:B------:R4:W-:Y:S01]  /*2cd0*/  STS.128 [R10+UR9+0x4000], R108 ;  /* 0x0040006c0a007988 */ /* 0x0009e20008000c09 */
[----:B------:R-:W-:Y:S02]  /*2ce0*/  F2FP.BF16.F32.PACK_AB R119, R123, R122 ;  /* 0x0000007a7b77723e */ /* 0x000fe400000010ff */
[----:B------:R-:W-:-:S02]  /*2cf0*/  F2FP.BF16.F32.PACK_AB R125, R127, R126 ;  /* 0x0000007e7f7d723e */ /* 0x000fc400000010ff */
[C---:B--2---:R-:W-:Y:S02]  /*2d00*/  LOP3.LUT R4, R0.reuse, 0x60, RZ, 0x3c, !PT ;  /* 0x0000006000047812 */ /* 0x044fe400078e3cff */
[----:B------:R-:W-:Y:S02]  /*2d10*/  F2FP.BF16.F32.PACK_AB R62, R65, R64 ;  /* 0x00000040413e723e */ /* 0x000fe400000010ff */
[----:B------:R-:W-:Y:S01]  /*2d20*/  F2FP.BF16.F32.PACK_AB R63, R67, R66 ;  /* 0x00000042433f723e */ /* 0x000fe200000010ff */
[----:B------:R4:W-:Y:S01]  /*2d30*/  STS.128 [R4+UR9], R52 ;  /* 0x0000003404007988 */ /* 0x0009e20008000c09 */
[----:B------:R-:W-:Y:S02]  /*2d40*/  F2FP.BF16.F32.PACK_AB R126, R129, R128 ;  /* 0x00000080817e723e */ /* 0x000fe400000010ff */
[----:B------:R-:W-:Y:S01]  /*2d50*/  F2FP.BF16.F32.PACK_AB R127, R131, R130 ;  /* 0x00000082837f723e */ /* 0x000fe200000010ff */
[----:B------:R4:W-:Y:S01]  /*2d60*/  STS.128 [R4+UR9+0x4000], R116 ;  /* 0x0040007404007988 */ /* 0x0009e20008000c09 */
[----:B---3--:R-:W-:-:S05]  /*2d70*/  LOP3.LUT R0, R0, 0x70, RZ, 0x3c, !PT ;  /* 0x0000007000007812 */ /* 0x008fca00078e3cff */
[----:B------:R4:W-:Y:S04]  /*2d80*/  STS.128 [R0+UR9], R60 ;  /* 0x0000003c00007988 */ /* 0x0009e80008000c09 */
[----:B------:R4:W-:Y:S01]  /*2d90*/  STS.128 [R0+UR9+0x4000], R124 ;  /* 0x0040007c00007988 */ /* 0x0009e20008000c09 */
[----:B------:R2:W-:Y:S06]  /*2da0*/  MEMBAR.ALL.CTA ;  /* 0x0000000000007992 */ /* 0x0005ec0000008000 */
[----:B--2---:R-:W2:Y:S02]  /*2db0*/  FENCE.VIEW.ASYNC.S ;  /* 0x00000000000073c6 */ /* 0x004ea40000000000 */
[----:B--2---:R-:W-:Y:S06]  /*2dc0*/  BAR.SYNC.DEFER_BLOCKING 0x0 ;  /* 0x0000000000007b1d */ /* 0x004fec0000010000 */
[----:B------:R4:W-:Y:S01]  /*2dd0*/  @UP1 UTMASTG.2D [UR12], [UR10] ;  /* 0x0000000c0a0013b5 */ /* 0x0009e20008008000 */
[----:B------:R0:W-:Y:S01]  /*2de0*/  UTMACMDFLUSH ;  /* 0x00000000000079b7 */ /* 0x0001e20000000000 */
[----:B------:R-:W-:-:S04]  /*2df0*/  DEPBAR.LE SB0, 0x0 ;  /* 0x000080000000791a */ /* 0x000fc80000000000 */
[----:B------:R-:W-:Y:S08]  /*2e00*/  BAR.SYNC.DEFER_BLOCKING 0x0 ;  /* 0x0000000000007b1d */ /* 0x000ff00000010000 */
[----:B------:R-:W-:Y:S06]  /*2e10*/  BAR.SYNC.DEFER_BLOCKING 0x0 ;  /* 0x0000000000007b1d */ /* 0x000fec0000010000 */
[----:B----4-:R-:W-:Y:S05]  /*2e20*/  @P2 BRA `(.L_x_67) ;  /* 0x0000000000a02947 */ /* 0x010fea0003800000 */
[----:B------:R-:W2:Y:S01]  /*2e30*/  S2UR UR5, SR_CgaCtaId ;  /* 0x00000000000579c3 */ /* 0x000ea20000008800 */
[----:B------:R-:W-:Y:S01]  /*2e40*/  NOP ;  /* 0x0000000000007918 */ /* 0x000fe20000000000 */
[----:B------:R-:W-:Y:S01]  /*2e50*/  UMOV UR4, 0x50 ;  /* 0x0000005000047882 */ /* 0x000fe20000000000 */
[----:B------:R-:W-:Y:S02]  /*2e60*/  IMAD.U32 R0, RZ, RZ, UR8 ;  /* 0x00000008ff007e24 */ /* 0x000fe4000f8e00ff */
[----:B------:R-:W-:Y:S02]  /*2e70*/  IMAD.MOV.U32 R3, RZ, RZ, 0xf ;  /* 0x0000000fff037424 */ /* 0x000fe400078e00ff */
[----:B------:R-:W-:Y:S01]  /*2e80*/  IMAD.MOV.U32 R7, RZ, RZ, 0x1 ;  /* 0x00000001ff077424 */ /* 0x000fe200078e00ff */
[----:B------:R-:W-:-:S04]  /*2e90*/  LOP3.LUT R0, R0, 0xffff, RZ, 0xc0, !PT ;  /* 0x0000ffff00007812 */ /* 0x000fc800078ec0ff */
[----:B------:R-:W-:-:S05]  /*2ea0*/  SHF.R.U32.HI R0, RZ, 0x5, R0 ;  /* 0x00000005ff007819 */ /* 0x000fca0000011600 */
[----:B------:R-:W-:Y:S01]  /*2eb0*/  VIADD R2, R0, 0x10 ;  /* 0x0000001000027836 */ /* 0x000fe20000000000 */
[----:B------:R-:W-:Y:S01]  /*2ec0*/  SHF.L.U32 R0, R3, R0, RZ ;  /* 0x0000000003007219 */ /* 0x000fe200000006ff */
[----:B--2---:R-:W-:-:S03]  /*2ed0*/  ULEA UR6, UR5, UR4, 0x18 ;  /* 0x0000000405067291 */ /* 0x004fc6000f8ec0ff */
[----:B------:R-:W-:-:S04]  /*2ee0*/  SHF.L.U32 R3, R7, R2, RZ ;  /* 0x0000000207037219 */ /* 0x000fc800000006ff */
[----:B------:R-:W-:Y:S02]  /*2ef0*/  LOP3.LUT R0, R3, R0, RZ, 0xfc, !PT ;  /* 0x0000000003007212 */ /* 0x000fe400078efcff */
[----:B------:R-:W2:Y:S02]  /*2f00*/  LDS R5, [UR6] ;  /* 0x00000006ff057984 */ /* 0x000ea40008000800 */
[C---:B------:R-:W-:Y:S02]  /*2f10*/  LOP3.LUT R2, R0.reuse, 0xffff, RZ, 0xc0, !PT ;  /* 0x0000ffff00027812 */ /* 0x040fe400078ec0ff */
[----:B--2---:R-:W-:-:S04]  /*2f20*/  LOP3.LUT R3, R0, 0xffff, R5, 0x80, !PT ;  /* 0x0000ffff00037812 */ /* 0x004fc800078e8005 */
[----:B------:R-:W-:-:S13]  /*2f30*/  ISETP.NE.AND P0, PT, R3, R2, PT ;  /* 0x000000020300720c */ /* 0x000fda0003f05270 */
[----:B------:R-:W-:Y:S05]  /*2f40*/  @P0 BRA `(.L_x_68) ;  /* 0x0000000000500947 */ /* 0x000fea0003800000 */
[----:B------:R-:W-:Y:S02]  /*2f50*/  SHF.R.U32.HI R5, RZ, 0x10, R5 ;  /* 0x00000010ff057819 */ /* 0x000fe40000011605 */
[----:B------:R-:W-:-:S04]  /*2f60*/  SHF.R.U32.HI R2, RZ, 0x10, R0 ;  /* 0x00000010ff027819 */ /* 0x000fc80000011600 */
[----:B------:R-:W-:-:S04]  /*2f70*/  LOP3.LUT R5, R5, R2, RZ, 0xc0, !PT ;  /* 0x0000000205057212 */ /* 0x000fc800078ec0ff */
[----:B------:R-:W-:-:S13]  /*2f80*/  ISETP.NE.AND P0, PT, R5, R2, PT ;  /* 0x000000020500720c */ /* 0x000fda0003f05270 */
[----:B------:R-:W-:Y:S05]  /*2f90*/  @P0 BRA `(.L_x_69) ;  /* 0x0000000000300947 */ /* 0x000fea0003800000 */
[----:B------:R-:W-:Y:S01]  /*2fa0*/  R2UR UR4, R0 ;  /* 0x00000000000472ca */ /* 0x000fe200000e0000 */
[----:B------:R-:W-:Y:S01]  /*2fb0*/  VOTEU.ANY UR5, UPT, PT ;  /* 0x0000000000057886 */ /* 0x000fe200038e0100 */
[----:B------:R-:W2:Y:S01]  /*2fc0*/  S2R R0, SR_LANEID ;  /* 0x0000000000007919 */ /* 0x000ea20000000000 */
[----:B------:R-:W-:-:S10]  /*2fd0*/  UFLO.U32 UR5, UR5 ;  /* 0x00000005000572bd */ /* 0x000fd400080e0000 */
[----:B------:R-:W-:-:S06]  /*2fe0*/  ULOP3.LUT UR4, URZ, UR4, URZ, 0x33, !UPT ;  /* 0x00000004ff047292 */ /* 0x000fcc000f8e33ff */
[----:B------:R-:W-:-:S04]  /*2ff0*/  IMAD.U32 R2, RZ, RZ, UR4 ;  /* 0x00000004ff027e24 */ /* 0x000fc8000f8e00ff */
[----:B------:R-:W3:Y:S02]  /*3000*/  REDUX UR7, R2 ;  /* 0x00000000020773c4 */ /* 0x000ee40000000000 */
[----:B------:R4:W-:Y:S01]  /*3010*/  UTCATOMSWS.AND URZ, UR4 ;  /* 0x0000000400ff79e3 */ /* 0x0009e20008000000 */
[----:B--2---:R-:W-:Y:S01]  /*3020*/  ISETP.EQ.U32.AND P0, PT, R0, UR5, PT ;  /* 0x0000000500007c0c */ /* 0x004fe2000bf02070 */
[----:B---3--:R-:W-:-:S12]  /*3030*/  IMAD.U32 R0, RZ, RZ, UR7 ;  /* 0x00000007ff007e24 */ /* 0x008fd8000f8e00ff */
[----:B------:R4:W-:Y:S01]  /*3040*/  @P0 ATOMS.AND RZ, [UR6], R0 ;  /* 0x00000000ffff098c */ /* 0x0009e2000a800006 */
[----:B------:R-:W-:Y:S05]  /*3050*/  BRA `(.L_x_67) ;  /* 0x0000000000147947 */ /* 0x000fea0003800000 */
.L_x_69:
[----:B------:R-:W-:-:S07]  /*3060*/  MOV R2, 0x3080 ;  /* 0x0000308000027802 */ /* 0x000fce0000000f00 */
[----:B-1----:R-:W-:Y:S05]  /*3070*/  CALL.REL.NOINC `($__internal_0_$__cuda_sm10x_tcgen05_guardrail_trap_col_being_dealloced_not_returned_by_alloc) ;  /* 0x0000000000447944 */ /* 0x002fea0003c00000 */
[----:B------:R-:W-:Y:S05]  /*3080*/  BRA `(.L_x_67) ;  /* 0x0000000000087947 */ /* 0x000fea0003800000 */
.L_x_68:
[----:B------:R-:W-:-:S07]  /*3090*/  MOV R2, 0x30b0 ;  /* 0x000030b000027802 */ /* 0x000fce0000000f00 */
[----:B-1----:R-:W-:Y:S05]  /*30a0*/  CALL.REL.NOINC `($__internal_2_$__cuda_sm10x_tcgen05_guardrail_trap_unallocated_columns_being_dealloced) ;  /* 0x0000000000507944 */ /* 0x002fea0003c00000 */
.L_x_67:
[----:B------:R-:W-:Y:S01]  /*30b0*/  NOP ;  /* 0x0000000000007918 */ /* 0x000fe20000000000 */
[----:B----4-:R-:W-:Y:S05]  /*30c0*/  EXIT ;  /* 0x000000000000794d */ /* 0x010fea0003800000 */
.L_x_56:
[----:B------:R-:W2:Y:S02]  /*30d0*/  SYNCS.PHASECHK.TRANS64.TRYWAIT P0, [UR9+0x20000], RZ ;  /* 0x020000ffff0075a7 */ /* 0x000ea40008001109 */
[----:B--2---:R-:W-:Y:S05]  /*30e0*/  @!P0 BRA `(.L_x_56) ;  /* 0xfffffffc00f88947 */ /* 0x004fea000383ffff */
[----:B------:R-:W-:Y:S05]  /*30f0*/  BRA `(.L_x_70) ;  /* 0xffffffe800847947 */ /* 0x000fea000383ffff */
.L_x_58:
[----:B------:R-:W2:Y:S02]  /*3100*/  SYNCS.PHASECHK.TRANS64.TRYWAIT P1, [UR9+0x20010], RZ ;  /* 0x020010ffff0075a7 */ /* 0x000ea40008021109 */
[----:B--2---:R-:W-:Y:S05]  /*3110*/  @!P1 BRA `(.L_x_58) ;  /* 0xfffffffc00f89947 */ /* 0x004fea000383ffff */
[----:B------:R-:W-:Y:S05]  /*3120*/  BRA `(.L_x_71) ;  /* 0xffffffec00747947 */ /* 0x000fea000383ffff */
.L_x_59:
[----:B------:R-:W3:Y:S02]  /*3130*/  SYNCS.PHASECHK.TRANS64.TRYWAIT P0, [UR46+0x20000], R3 ;  /* 0x02000003ff0075a7 */ /* 0x000ee4000800112e */
[----:B---3--:R-:W-:Y:S05]  /*3140*/  @!P0 BRA `(.L_x_59) ;  /* 0xfffffffc00f88947 */ /* 0x008fea000383ffff */
[----:B------:R-:W-:Y:S05]  /*3150*/  BRA `(.L_x_72) ;  /* 0xffffffec00f87947 */ /* 0x000fea000383ffff */
.L_x_61:
[----:B------:R-:W3:Y:S02]  /*3160*/  SYNCS.PHASECHK.TRANS64.TRYWAIT P0, [UR46+0x20010], R3 ;  /* 0x02001003ff0075a7 */ /* 0x000ee4000800112e */
[----:B---3--:R-:W-:Y:S05]  /*3170*/  @!P0 BRA `(.L_x_61) ;  /* 0xfffffffc00f88947 */ /* 0x008fea000383ffff */
[----:B------:R-:W-:Y:S05]  /*3180*/  BRA `(.L_x_73) ;  /* 0xfffffff400147947 */ /* 0x000fea000383ffff */
        .weak           $__internal_0_$__cuda_sm10x_tcgen05_guardrail_trap_col_being_dealloced_not_returned_by_alloc
        .type           $__internal_0_$__cuda_sm10x_tcgen05_guardrail_trap_col_being_dealloced_not_returned_by_alloc,@function
        .size           $__internal_0_$__cuda_sm10x_tcgen05_guardrail_trap_col_being_dealloced_not_returned_by_alloc,($__internal_1_$__cuda_sm10x_tcgen05_guardrail_trap_phase_invalid_during_alloc - $__internal_0_$__cuda_sm10x_tcgen05_guardrail_trap_col_being_dealloced_not_returned_by_alloc)
$__internal_0_$__cuda_sm10x_tcgen05_guardrail_trap_col_being_dealloced_not_returned_by_alloc:
[----:B------:R-:W-:Y:S05]  /*3190*/  BPT.TRAP 0x1 ;  /* 0x000000040000795c */ /* 0x000fea0000300000 */
[----:B------:R-:W-:-:S04]  /*31a0*/  IMAD.MOV.U32 R3, RZ, RZ, 0x0 ;  /* 0x00000000ff037424 */ /* 0x000fc800078e00ff */
[----:B------:R-:W-:Y:S05]  /*31b0*/  RET.REL.NODEC R2 `(gluon_tcgen05) ;  /* 0xffffffcc02907950 */ /* 0x000fea0003c3ffff */
        .weak           $__internal_1_$__cuda_sm10x_tcgen05_guardrail_trap_phase_invalid_during_alloc
        .type           $__internal_1_$__cuda_sm10x_tcgen05_guardrail_trap_phase_invalid_during_alloc,@function
        .size           $__internal_1_$__cuda_sm10x_tcgen05_guardrail_trap_phase_invalid_during_alloc,($__internal_2_$__cuda_sm10x_tcgen05_guardrail_trap_unallocated_columns_being_dealloced - $__internal_1_$__cuda_sm10x_tcgen05_guardrail_trap_phase_invalid_during_alloc)
$__internal_1_$__cuda_sm10x_tcgen05_guardrail_trap_phase_invalid_during_alloc:
[----:B------:R-:W-:Y:S05]  /*31c0*/  BPT.TRAP 0x1 ;  /* 0x000000040000795c */ /* 0x000fea0000300000 */
[----:B------:R-:W-:-:S04]  /*31d0*/  IMAD.MOV.U32 R3, RZ, RZ, 0x0 ;  /* 0x00000000ff037424 */ /* 0x000fc800078e00ff */
[----:B------:R-:W-:Y:S05]  /*31e0*/  RET.REL.NODEC R2 `(gluon_tcgen05) ;  /* 0xffffffcc02847950 */ /* 0x000fea0003c3ffff */
        .weak           $__internal_2_$__cuda_sm10x_tcgen05_guardrail_trap_unallocated_columns_being_dealloced
        .type           $__internal_2_$__cuda_sm10x_tcgen05_guardrail_trap_unallocated_columns_being_dealloced,@function
        .size           $__internal_2_$__cuda_sm10x_tcgen05_guardrail_trap_unallocated_columns_being_dealloced,(.L_x_77 - $__internal_2_$__cuda_sm10x_tcgen05_guardrail_trap_unallocated_columns_being_dealloced)
$__internal_2_$__cuda_sm10x_tcgen05_guardrail_trap_unallocated_columns_being_dealloced:
[----:B------:R-:W-:Y:S05]  /*31f0*/  BPT.TRAP 0x1 ;  /* 0x000000040000795c */ /* 0x000fea0000300000 */
[----:B------:R-:W-:-:S04]  /*3200*/  IMAD.MOV.U32 R3, RZ, RZ, 0x0 ;  /* 0x00000000ff037424 */ /* 0x000fc800078e00ff */
[----:B------:R-:W-:Y:S05]  /*3210*/  RET.REL.NODEC R2 `(gluon_tcgen05) ;  /* 0xffffffcc02787950 */ /* 0x000fea0003c3ffff */
.L_x_74:
[----:B------:R-:W-:-:S00]  /*3220*/  BRA `(.L_x_74) ;  /* 0xfffffffc00fc7947 */ /* 0x000fc0000383ffff */
[----:B------:R-:W-:-:S00]  /*3230*/  NOP ;  /* 0x0000000000007918 */ /* 0x000fc00000000000 */
        /* <DEDUP_REMOVED lines=12> */
.L_x_77:


//--------------------- .nv.shared.gluon_tcgen05  --------------------------
	.section	.nv.shared.gluon_tcgen05,"aw",@nobits
	.sectionflags	@""
	.align	16
	.zero		1024


//--------------------- .nv.shared.reserved.0     --------------------------
	.section	.nv.shared.reserved.0,"aw",@nobits
	.align	8
	.weak		__nv_reservedSMEM_offset_0_alias
	.size		__nv_reservedSMEM_offset_0_alias, 0, 64
	.other		__nv_reservedSMEM_offset_0_alias,@"STO_CUDA_RESERVED_SHARED STV_DEFAULT"
__nv_reservedSMEM_offset_0_alias:
	.zero		0
.nv.shared.reserved.0:
	.zero		64
	.weak		__nv_reservedSMEM_allocation_phase
	.type		__nv_reservedSMEM_allocation_phase,@object
	.size		__nv_reservedSMEM_allocation_phase,(.L_0 - __nv_reservedSMEM_allocation_phase)
__nv_reservedSMEM_allocation_phase:
	.zero		1
.L_0:
	.zero		7
	.weak		__nv_reservedSMEM_devtool_atexit_pc
	.type		__nv_reservedSMEM_devtool_atexit_pc,@object
	.size		__nv_reservedSMEM_devtool_atexit_pc,(__nv_reservedSMEM_allocation_mask - __nv_reservedSMEM_devtool_atexit_pc)
__nv_reservedSMEM_devtool_atexit_pc:
	.zero		8
	.weak		__nv_reservedSMEM_allocation_mask
	.type		__nv_reservedSMEM_allocation_mask,@object
	.size		__nv_reservedSMEM_allocation_mask,(.L_2 - __nv_reservedSMEM_allocation_mask)
__nv_reservedSMEM_allocation_mask:
	.zero		4
.L_2:


//--------------------- .nv.constant0.gluon_tcgen05 --------------------------
	.section	.nv.constant0.gluon_tcgen05,"a",@progbits
	.sectionflags	@""
	.align	4
.nv.constant0.gluon_tcgen05:
	.zero		976


//--------------------- SYMBOLS --------------------------

	.type		.nv.reservedSmem.offset0,@object
	.size		.nv.reservedSmem.offset0,0x4
	.type		.nv.reservedSmem.cap,@object
	.size		.nv.reservedSmem.cap,0x4
